// auto-generated by cutlass_sweep.fmha — config: {"arch": "sm_90", "direction": "fwd", "dtype": "bf16", "head_dim": 128, "mask": "causal", "schedule": "tma", "tile_kv": 128, "tile_q": 64}
#include "cutlass/cutlass.h"
#include "cute/tensor.hpp"
#include "cutlass/device_kernel.h"
#include "cutlass/kernel_hardware_info.h"
#include "88_hopper_fmha/collective/fmha_fusion.hpp"
#include "88_hopper_fmha/kernel/fmha_kernel_builder.hpp"

using namespace cute;
using Element = cutlass::bfloat16_t;
using TileShape = Shape<_64, _128, _128>;
using StrideQ = cute::tuple<int, _1, cute::tuple<int, int>>;
using StrideK = cute::tuple<int, _1, cute::tuple<int, int>>;
using StrideV = cute::tuple<int, cute::_1, cute::tuple<int, int>>;

using Kernel = typename cutlass::fmha::kernel::FmhaBuilder<
    Element, float, float,
    TileShape, StrideQ, StrideK, StrideV,
    cutlass::fmha::collective::CausalFusion,
    cutlass::gemm::KernelTma
  >::Kernel;

auto* _anchor = &cutlass::device_kernel<Kernel>;


// ===== COMPILED SASS (sm_90a) =====

	.target	sm_90a

	.elftype	@"ET_EXEC"


//--------------------- .note.nv.tkinfo           --------------------------
	.section	.note.nv.tkinfo,"",@"SHT_NOTE"
	.sectionflags	@"SHF_NOTE_NV_TKINFO"
	.tkinfo
        /*0018*/ 	.word	0x00000002
        /*0030*/ 	.string	""
        /*0030*/ 	.string	"ptxas"
        /*0030*/ 	.string	"Cuda compilation tools, release 13.0, V13.0.88"
        /*0030*/ 	.string	"Build cuda_13.0.r13.0/compiler.36424714_0"
        /*0030*/ 	.string	"-arch sm_90a -m 64 "



//--------------------- .note.nv.cuinfo           --------------------------
	.section	.note.nv.cuinfo,"",@"SHT_NOTE"
	.sectionflags	@"SHF_NOTE_NV_CUINFO"
        /*0018*/ 	.short	0x0002
        /*001a*/ 	.short	0x005a
        /*001c*/ 	.short	0x0082
	.zero		2


//--------------------- .nv.info                  --------------------------
	.section	.nv.info,"",@"SHT_CUDA_INFO"
	.align	4


	//----- nvinfo : EIATTR_REGCOUNT
	.align		4
        /*0000*/ 	.byte	0x04, 0x2f
        /*0002*/ 	.short	(.L_16 - .L_15)
	.align		4
.L_15:
        /*0004*/ 	.word	index@(_ZN7cutlass13device_kernelINS_4fmha6kernel13FmhaKernelTmaINS1_10collective15FmhaMainloopTmaINS_10bfloat16_tEfN4cute5tupleIJNS7_1CILi64EEENS9_ILi128EEESB_EEENS4_12CausalFusionEJEEENS4_15FmhaFwdEpilogueIS6_fSC_EEJEEEEEvNT_6ParamsE)
        /*0008*/ 	.word	0x000000b6


	//----- nvinfo : EIATTR_FRAME_SIZE
	.align		4
.L_16:
        /*000c*/ 	.byte	0x04, 0x11
        /*000e*/ 	.short	(.L_18 - .L_17)
	.align		4
.L_17:
        /*0010*/ 	.word	index@($__internal_0_$__cuda_sm20_rcp_rn_f32_slowpath)
        /*0014*/ 	.word	0x00000000


	//----- nvinfo : EIATTR_FRAME_SIZE
	.align		4
.L_18:
        /*0018*/ 	.byte	0x04, 0x11
        /*001a*/ 	.short	(.L_20 - .L_19)
	.align		4
.L_19:
        /*001c*/ 	.word	index@(_ZN7cutlass13device_kernelINS_4fmha6kernel13FmhaKernelTmaINS1_10collective15FmhaMainloopTmaINS_10bfloat16_tEfN4cute5tupleIJNS7_1CILi64EEENS9_ILi128EEESB_EEENS4_12CausalFusionEJEEENS4_15FmhaFwdEpilogueIS6_fSC_EEJEEEEEvNT_6ParamsE)
        /*0020*/ 	.word	0x00000000


	//----- nvinfo : EIATTR_MIN_STACK_SIZE
	.align		4
.L_20:
        /*0024*/ 	.byte	0x04, 0x12
        /*0026*/ 	.short	(.L_22 - .L_21)
	.align		4
.L_21:
        /*0028*/ 	.word	index@(_ZN7cutlass13device_kernelINS_4fmha6kernel13FmhaKernelTmaINS1_10collective15FmhaMainloopTmaINS_10bfloat16_tEfN4cute5tupleIJNS7_1CILi64EEENS9_ILi128EEESB_EEENS4_12CausalFusionEJEEENS4_15FmhaFwdEpilogueIS6_fSC_EEJEEEEEvNT_6ParamsE)
        /*002c*/ 	.word	0x00000000
.L_22:


//--------------------- .nv.compat                --------------------------
	.section	.nv.compat,"",@"SHT_CUDA_COMPAT_INFO"
	.align	4
        /*0000*/ 	.byte	0x02, 0x09, 0x01, 0x00, 0x02, 0x02, 0x04, 0x00, 0x02, 0x05, 0x05, 0x00, 0x03, 0x07, 0x01, 0x01
        /*0010*/ 	.byte	0x02, 0x03, 0x01, 0x00, 0x02, 0x06, 0x01, 0x00, 0x04, 0x0b, 0x08, 0x00, 0x00, 0x00, 0x00, 0x00
        /*0020*/ 	.byte	0x00, 0x00, 0x00, 0x00


//--------------------- .nv.info._ZN7cutlass13device_kernelINS_4fmha6kernel13FmhaKernelTmaINS1_10collective15FmhaMainloopTmaINS_10bfloat16_tEfN4cute5tupleIJNS7_1CILi64EEENS9_ILi128EEESB_EEENS4_12CausalFusionEJEEENS4_15FmhaFwdEpilogueIS6_fSC_EEJEEEEEvNT_6ParamsE --------------------------
	.section	.nv.info._ZN7cutlass13device_kernelINS_4fmha6kernel13FmhaKernelTmaINS1_10collective15FmhaMainloopTmaINS_10bfloat16_tEfN4cute5tupleIJNS7_1CILi64EEENS9_ILi128EEESB_EEENS4_12CausalFusionEJEEENS4_15FmhaFwdEpilogueIS6_fSC_EEJEEEEEvNT_6ParamsE,"",@"SHT_CUDA_INFO"
	.sectionflags	@""
	.align	4


	//----- nvinfo : EIATTR_CUDA_API_VERSION
	.align		4
        /*0000*/ 	.byte	0x04, 0x37
        /*0002*/ 	.short	(.L_24 - .L_23)
.L_23:
        /*0004*/ 	.word	0x00000082


	//----- nvinfo : EIATTR_KPARAM_INFO
	.align		4
.L_24:
        /*0008*/ 	.byte	0x04, 0x17
        /*000a*/ 	.short	(.L_26 - .L_25)
.L_25:
        /*000c*/ 	.word	0x00000000
        /*0010*/ 	.short	0x0000
        /*0012*/ 	.short	0x0070
        /*0014*/ 	.byte	0x00, 0xf0, 0x01, 0x20


	//----- nvinfo : EIATTR_SPARSE_MMA_MASK
	.align		4
.L_26:
        /*0018*/ 	.byte	0x03, 0x50
        /*001a*/ 	.short	0x0000


	//----- nvinfo : EIATTR_MAXREG_COUNT
	.align		4
        /*001c*/ 	.byte	0x03, 0x1b
        /*001e*/ 	.short	0x00ff


	//----- nvinfo : EIATTR_NUM_BARRIERS
	.align		4
        /*0020*/ 	.byte	0x02, 0x4c
        /*0022*/ 	.byte	0x02
	.zero		1


	//----- nvinfo : EIATTR_EXTERNS
	.align		4
        /*0024*/ 	.byte	0x04, 0x0f
        /*0026*/ 	.short	(.L_28 - .L_27)


	//   ....[0]....
	.align		4
.L_27:
        /*0028*/ 	.word	index@(__assertfail)


	//----- nvinfo : EIATTR_MERCURY_ISA_VERSION
	.align		4
.L_28:
        /*002c*/ 	.byte	0x03, 0x5f
        /*002e*/ 	.short	0x0101


	//----- nvinfo : EIATTR_COOP_GROUP_MASK_REGIDS
	.align		4
        /*0030*/ 	.byte	0x04, 0x29
        /*0032*/ 	.short	(.L_30 - .L_29)


	//   ....[0]....
.L_29:
        /*0034*/ 	.word	0xffffffff


	//   ....[1]....
        /*0038*/ 	.word	0xffffffff


	//   ....[2]....
        /*003c*/ 	.word	0xffffffff


	//   ....[3]....
        /*0040*/ 	.word	0xffffffff


	//   ....[4]....
        /*0044*/ 	.word	0xffffffff


	//   ....[5]....
        /*0048*/ 	.word	0xffffffff


	//   ....[6]....
        /*004c*/ 	.word	0xffffffff


	//   ....[7]....
        /*0050*/ 	.word	0xffffffff


	//   ....[8]....
        /*0054*/ 	.word	0xffffffff


	//   ....[9]....
        /*0058*/ 	.word	0xffffffff


	//   ....[10]....
        /*005c*/ 	.word	0xffffffff


	//   ....[11]....
        /*0060*/ 	.word	0xffffffff


	//   ....[12]....
        /*0064*/ 	.word	0xffffffff


	//   ....[13]....
        /*0068*/ 	.word	0xffffffff


	//   ....[14]....
        /*006c*/ 	.word	0xffffffff


	//   ....[15]....
        /*0070*/ 	.word	0xffffffff


	//   ....[16]....
        /*0074*/ 	.word	0xffffffff


	//   ....[17]....
        /*0078*/ 	.word	0xffffffff


	//   ....[18]....
        /*007c*/ 	.word	0xffffffff


	//   ....[19]....
        /*0080*/ 	.word	0xffffffff


	//   ....[20]....
        /*0084*/ 	.word	0xffffffff


	//----- nvinfo : EIATTR_COOP_GROUP_INSTR_OFFSETS
	.align		4
.L_30:
        /*0088*/ 	.byte	0x04, 0x28
        /*008a*/ 	.short	(.L_32 - .L_31)


	//   ....[0]....
.L_31:
        /*008c*/ 	.word	0x00000050


	//   ....[1]....
        /*0090*/ 	.word	0x00000140


	//   ....[2]....
        /*0094*/ 	.word	0x00000270


	//   ....[3]....
        /*0098*/ 	.word	0x00000410


	//   ....[4]....
        /*009c*/ 	.word	0x000005c0


	//   ....[5]....
        /*00a0*/ 	.word	0x000025b0


	//   ....[6]....
        /*00a4*/ 	.word	0x000026d0


	//   ....[7]....
        /*00a8*/ 	.word	0x00002750


	//   ....[8]....
        /*00ac*/ 	.word	0x00002810


	//   ....[9]....
        /*00b0*/ 	.word	0x00005430


	//   ....[10]....
        /*00b4*/ 	.word	0x00005440


	//   ....[11]....
        /*00b8*/ 	.word	0x00005470


	//   ....[12]....
        /*00bc*/ 	.word	0x00005480


	//   ....[13]....
        /*00c0*/ 	.word	0x00009120


	//   ....[14]....
        /*00c4*/ 	.word	0x00009130


	//   ....[15]....
        /*00c8*/ 	.word	0x00009160


	//   ....[16]....
        /*00cc*/ 	.word	0x00009170


	//   ....[17]....
        /*00d0*/ 	.word	0x0000b9a0


	//   ....[18]....
        /*00d4*/ 	.word	0x0000b9e0


	//   ....[19]....
        /*00d8*/ 	.word	0x0000ba20


	//   ....[20]....
        /*00dc*/ 	.word	0x0000ba40


	//----- nvinfo : EIATTR_SYSCALL_OFFSETS
	.align		4
.L_32:
        /*00e0*/ 	.byte	0x04, 0x46
        /*00e2*/ 	.short	(.L_34 - .L_33)


	//   ....[0]....
.L_33:
        /*00e4*/ 	.word	0x0000c550


	//   ....[1]....
        /*00e8*/ 	.word	0x0000c670


	//----- nvinfo : EIATTR_MBARRIER_INSTR_OFFSETS
	.align		4
.L_34:
        /*00ec*/ 	.byte	0x04, 0x39
        /*00ee*/ 	.short	(.L_36 - .L_35)


	//   ....[0]....
.L_35:
        /*00f0*/ 	.word	0x00000240
        /*00f4*/ 	.word	0x000000ff
        /*00f8*/ 	.word	0x00024040
        /*00fc*/ 	.short	0x0100
        /*00fe*/ 	.byte	0x08
	.zero		1


	//   ....[1]....
        /*0100*/ 	.word	0x00000250
        /*0104*/ 	.word	0x000000ff
        /*0108*/ 	.word	0x00024048
        /*010c*/ 	.short	0x0100
        /*010e*/ 	.byte	0x08
	.zero		1


	//   ....[2]....
        /*0110*/ 	.word	0x00000380
        /*0114*/ 	.word	0x000000ff
        /*0118*/ 	.word	0x00024000
        /*011c*/ 	.short	0x0100
        /*011e*/ 	.byte	0x08
	.zero		1


	//   ....[3]....
        /*0120*/ 	.word	0x00000390
        /*0124*/ 	.word	0x000000ff
        /*0128*/ 	.word	0x00024020
        /*012c*/ 	.short	0x0100
        /*012e*/ 	.byte	0x08
	.zero		1


	//   ....[4]....
        /*0130*/ 	.word	0x000003a0
        /*0134*/ 	.word	0x000000ff
        /*0138*/ 	.word	0x00024008
        /*013c*/ 	.short	0x0100
        /*013e*/ 	.byte	0x08
	.zero		1


	//   ....[5]....
        /*0140*/ 	.word	0x000003b0
        /*0144*/ 	.word	0x000000ff
        /*0148*/ 	.word	0x00024028
        /*014c*/ 	.short	0x0100
        /*014e*/ 	.byte	0x08
	.zero		1


	//   ....[6]....
        /*0150*/ 	.word	0x000003c0
        /*0154*/ 	.word	0x000000ff
        /*0158*/ 	.word	0x00024010
        /*015c*/ 	.short	0x0100
        /*015e*/ 	.byte	0x08
	.zero		1


	//   ....[7]....
        /*0160*/ 	.word	0x000003d0
        /*0164*/ 	.word	0x000000ff
        /*0168*/ 	.word	0x00024030
        /*016c*/ 	.short	0x0100
        /*016e*/ 	.byte	0x08
	.zero		1


	//   ....[8]....
        /*0170*/ 	.word	0x000003e0
        /*0174*/ 	.word	0x000000ff
        /*0178*/ 	.word	0x00024018
        /*017c*/ 	.short	0x0100
        /*017e*/ 	.byte	0x08
	.zero		1


	//   ....[9]....
        /*0180*/ 	.word	0x000003f0
        /*0184*/ 	.word	0x000000ff
        /*0188*/ 	.word	0x00024038
        /*018c*/ 	.short	0x0100
        /*018e*/ 	.byte	0x08
	.zero		1


	//   ....[10]....
        /*0190*/ 	.word	0x00000520
        /*0194*/ 	.word	0x000000ff
        /*0198*/ 	.word	0x00024050
        /*019c*/ 	.short	0x0100
        /*019e*/ 	.byte	0x08
	.zero		1


	//   ....[11]....
        /*01a0*/ 	.word	0x00000530
        /*01a4*/ 	.word	0x000000ff
        /*01a8*/ 	.word	0x00024070
        /*01ac*/ 	.short	0x0100
        /*01ae*/ 	.byte	0x08
	.zero		1


	//   ....[12]....
        /*01b0*/ 	.word	0x00000540
        /*01b4*/ 	.word	0x000000ff
        /*01b8*/ 	.word	0x00024058
        /*01bc*/ 	.short	0x0100
        /*01be*/ 	.byte	0x08
	.zero		1


	//   ....[13]....
        /*01c0*/ 	.word	0x00000550
        /*01c4*/ 	.word	0x000000ff
        /*01c8*/ 	.word	0x00024078
        /*01cc*/ 	.short	0x0100
        /*01ce*/ 	.byte	0x08
	.zero		1


	//   ....[14]....
        /*01d0*/ 	.word	0x00000560
        /*01d4*/ 	.word	0x000000ff
        /*01d8*/ 	.word	0x00024060
        /*01dc*/ 	.short	0x0100
        /*01de*/ 	.byte	0x08
	.zero		1


	//   ....[15]....
        /*01e0*/ 	.word	0x00000570
        /*01e4*/ 	.word	0x000000ff
        /*01e8*/ 	.word	0x00024080
        /*01ec*/ 	.short	0x0100
        /*01ee*/ 	.byte	0x08
	.zero		1


	//   ....[16]....
        /*01f0*/ 	.word	0x00000580
        /*01f4*/ 	.word	0x000000ff
        /*01f8*/ 	.word	0x00024068
        /*01fc*/ 	.short	0x0100
        /*01fe*/ 	.byte	0x08
	.zero		1


	//   ....[17]....
        /*0200*/ 	.word	0x00000590
        /*0204*/ 	.word	0x000000ff
        /*0208*/ 	.word	0x00024088
        /*020c*/ 	.short	0x0100
        /*020e*/ 	.byte	0x08
	.zero		1


	//   ....[18]....
        /*0210*/ 	.word	0x000007a0
        /*0214*/ 	.word	0x00000004
        /*0218*/ 	.word	0x00024048
        /*021c*/ 	.short	0x010a
        /*021e*/ 	.byte	0x3f
	.zero		1


	//   ....[19]....
        /*0220*/ 	.word	0x00000a80
        /*0224*/ 	.word	0x00000004
        /*0228*/ 	.word	0x00024020
        /*022c*/ 	.short	0x010a
        /*022e*/ 	.byte	0x3f
	.zero		1


	//   ....[20]....
        /*0230*/ 	.word	0x00000cc0
        /*0234*/ 	.word	0x00000003
        /*0238*/ 	.word	0x00024020
        /*023c*/ 	.short	0x010a
        /*023e*/ 	.byte	0x3f
	.zero		1


	//   ....[21]....
        /*0240*/ 	.word	0x00000f60
        /*0244*/ 	.word	0x00000003
        /*0248*/ 	.word	0x00024020
        /*024c*/ 	.short	0x010a
        /*024e*/ 	.byte	0x3f
	.zero		1


	//   ....[22]....
        /*0250*/ 	.word	0x00001200
        /*0254*/ 	.word	0x00000008
        /*0258*/ 	.word	0x00024020
        /*025c*/ 	.short	0x010a
        /*025e*/ 	.byte	0x3f
	.zero		1


	//   ....[23]....
        /*0260*/ 	.word	0x000014f0
        /*0264*/ 	.word	0x00000002
        /*0268*/ 	.word	0x00024040
        /*026c*/ 	.short	0x010a
        /*026e*/ 	.byte	0x3f
	.zero		1


	//   ....[24]....
        /*0270*/ 	.word	0x000015d0
        /*0274*/ 	.word	0x00000002
        /*0278*/ 	.word	0x00024000
        /*027c*/ 	.short	0x010a
        /*027e*/ 	.byte	0x3f
	.zero		1


	//   ....[25]....
        /*0280*/ 	.word	0x00004600
        /*0284*/ 	.word	0x00000002
        /*0288*/ 	.word	0x00024008
        /*028c*/ 	.short	0x010a
        /*028e*/ 	.byte	0x3f
	.zero		1


	//   ....[26]....
        /*0290*/ 	.word	0x00004920
        /*0294*/ 	.word	0x00000012
        /*0298*/ 	.word	0x00000000
        /*029c*/ 	.short	0x0101
        /*029e*/ 	.byte	0x3f
	.zero		1


	//   ....[27]....
        /*02a0*/ 	.word	0x000049e0
        /*02a4*/ 	.word	0x00000015
        /*02a8*/ 	.word	0x00024000
        /*02ac*/ 	.short	0x010a
        /*02ae*/ 	.byte	0x3f
	.zero		1


	//   ....[28]....
        /*02b0*/ 	.word	0x00004d60
        /*02b4*/ 	.word	0x00000012
        /*02b8*/ 	.word	0x00024020
        /*02bc*/ 	.short	0x010a
        /*02be*/ 	.byte	0x3f
	.zero		1


	//   ....[29]....
        /*02c0*/ 	.word	0x00005540
        /*02c4*/ 	.word	0x0000009d
        /*02c8*/ 	.word	0x00000000
        /*02cc*/ 	.short	0x0101
        /*02ce*/ 	.byte	0x3f
	.zero		1


	//   ....[30]....
        /*02d0*/ 	.word	0x00005a10
        /*02d4*/ 	.word	0x0000009e
        /*02d8*/ 	.word	0x00024000
        /*02dc*/ 	.short	0x010a
        /*02de*/ 	.byte	0x3f
	.zero		1


	//   ....[31]....
        /*02e0*/ 	.word	0x00007830
        /*02e4*/ 	.word	0x00000018
        /*02e8*/ 	.word	0x00000000
        /*02ec*/ 	.short	0x0101
        /*02ee*/ 	.byte	0x3f
	.zero		1


	//   ....[32]....
        /*02f0*/ 	.word	0x000078b0
        /*02f4*/ 	.word	0x00000012
        /*02f8*/ 	.word	0x00024020
        /*02fc*/ 	.short	0x010a
        /*02fe*/ 	.byte	0x3f
	.zero		1


	//   ....[33]....
        /*0300*/ 	.word	0x00007bf0
        /*0304*/ 	.word	0x00000015
        /*0308*/ 	.word	0x00024000
        /*030c*/ 	.short	0x010a
        /*030e*/ 	.byte	0x3f
	.zero		1


	//   ....[34]....
        /*0310*/ 	.word	0x00008060
        /*0314*/ 	.word	0x00000014
        /*0318*/ 	.word	0x00024020
        /*031c*/ 	.short	0x010a
        /*031e*/ 	.byte	0x3f
	.zero		1


	//   ....[35]....
        /*0320*/ 	.word	0x000092a0
        /*0324*/ 	.word	0x0000009c
        /*0328*/ 	.word	0x00000000
        /*032c*/ 	.short	0x0101
        /*032e*/ 	.byte	0x3f
	.zero		1


	//   ....[36]....
        /*0330*/ 	.word	0x00009750
        /*0334*/ 	.word	0x0000009c
        /*0338*/ 	.word	0x00024000
        /*033c*/ 	.short	0x010a
        /*033e*/ 	.byte	0x3f
	.zero		1


	//   ....[37]....
        /*0340*/ 	.word	0x0000b590
        /*0344*/ 	.word	0x00000007
        /*0348*/ 	.word	0x00000000
        /*034c*/ 	.short	0x0101
        /*034e*/ 	.byte	0x3f
	.zero		1


	//   ....[38]....
        /*0350*/ 	.word	0x0000b610
        /*0354*/ 	.word	0x00000007
        /*0358*/ 	.word	0x00024020
        /*035c*/ 	.short	0x010a
        /*035e*/ 	.byte	0x3f
	.zero		1


	//----- nvinfo : EIATTR_NUM_MBARRIERS
	.align		4
.L_36:
        /*0360*/ 	.byte	0x03, 0x38
        /*0362*/ 	.short	0x0012


	//----- nvinfo : EIATTR_EXIT_INSTR_OFFSETS
	.align		4
        /*0364*/ 	.byte	0x04, 0x1c
        /*0366*/ 	.short	(.L_38 - .L_37)


	//   ....[0]....
.L_37:
        /*0368*/ 	.word	0x0000d440


	//----- nvinfo : EIATTR_MAX_THREADS
	.align		4
.L_38:
        /*036c*/ 	.byte	0x04, 0x05
        /*036e*/ 	.short	(.L_40 - .L_39)
.L_39:
        /*0370*/ 	.word	0x00000080
        /*0374*/ 	.word	0x00000001
        /*0378*/ 	.word	0x00000001


	//----- nvinfo : EIATTR_CRS_STACK_SIZE
	.align		4
.L_40:
        /*037c*/ 	.byte	0x04, 0x1e
        /*037e*/ 	.short	(.L_42 - .L_41)
.L_41:
        /*0380*/ 	.word	0x00000000


	//----- nvinfo : EIATTR_CBANK_PARAM_SIZE
	.align		4
.L_42:
        /*0384*/ 	.byte	0x03, 0x19
        /*0386*/ 	.short	0x0870


	//----- nvinfo : EIATTR_PARAM_CBANK
	.align		4
        /*0388*/ 	.byte	0x04, 0x0a
        /*038a*/ 	.short	(.L_44 - .L_43)
	.align		4
.L_43:
        /*038c*/ 	.word	index@(.nv.constant0._ZN7cutlass13device_kernelINS_4fmha6kernel13FmhaKernelTmaINS1_10collective15FmhaMainloopTmaINS_10bfloat16_tEfN4cute5tupleIJNS7_1CILi64EEENS9_ILi128EEESB_EEENS4_12CausalFusionEJEEENS4_15FmhaFwdEpilogueIS6_fSC_EEJEEEEEvNT_6ParamsE)
        /*0390*/ 	.short	0x0210
        /*0392*/ 	.short	0x0870


	//----- nvinfo : EIATTR_SW_WAR
	.align		4
.L_44:
        /*0394*/ 	.byte	0x04, 0x36
        /*0396*/ 	.short	(.L_46 - .L_45)
.L_45:
        /*0398*/ 	.word	0x00000008
.L_46:


//--------------------- .nv.callgraph             --------------------------
	.section	.nv.callgraph,"",@"SHT_CUDA_CALLGRAPH"
	.align	4
	.sectionentsize	8
	.align		4
        /*0000*/ 	.word	0x00000000
	.align		4
        /*0004*/ 	.word	0xffffffff
	.align		4
        /*0008*/ 	.word	index@(_ZN7cutlass13device_kernelINS_4fmha6kernel13FmhaKernelTmaINS1_10collective15FmhaMainloopTmaINS_10bfloat16_tEfN4cute5tupleIJNS7_1CILi64EEENS9_ILi128EEESB_EEENS4_12CausalFusionEJEEENS4_15FmhaFwdEpilogueIS6_fSC_EEJEEEEEvNT_6ParamsE)
	.align		4
        /*000c*/ 	.word	index@(__assertfail)
	.align		4
        /*0010*/ 	.word	0x00000000
	.align		4
        /*0014*/ 	.word	0xfffffffe
	.align		4
        /*0018*/ 	.word	0x00000000
	.align		4
        /*001c*/ 	.word	0xfffffffd
	.align		4
        /*0020*/ 	.word	0x00000000
	.align		4
        /*0024*/ 	.word	0xfffffffc


//--------------------- .nv.constant4             --------------------------
	.section	.nv.constant4,"a",@progbits
	.align	8
	.align		8
.nv.constant4:
        /*0000*/ 	.dword	__assertfail
	.align		8
        /*0008*/ 	.dword	__unnamed_1
	.align		8
        /*0010*/ 	.dword	__unnamed_2
	.align		8
        /*0018*/ 	.dword	_ZN39_INTERNAL_c6f5f460_4_k_cu_7e699776_29344cuda3std3__45__cpo5beginE
	.align		8
        /*0020*/ 	.dword	_ZN39_INTERNAL_c6f5f460_4_k_cu_7e699776_29344cuda3std3__45__cpo3endE
	.align		8
        /*0028*/ 	.dword	_ZN39_INTERNAL_c6f5f460_4_k_cu_7e699776_29344cuda3std3__45__cpo6cbeginE
	.align		8
        /*0030*/ 	.dword	_ZN39_INTERNAL_c6f5f460_4_k_cu_7e699776_29344cuda3std3__45__cpo4cendE
	.align		8
        /*0038*/ 	.dword	_ZN39_INTERNAL_c6f5f460_4_k_cu_7e699776_29344cuda3std3__441_GLOBAL__N__c6f5f460_4_k_cu_7e699776_29346ignoreE
	.align		8
        /*0040*/ 	.dword	_ZN39_INTERNAL_c6f5f460_4_k_cu_7e699776_29344cuda3std3__419piecewise_constructE
	.align		8
        /*0048*/ 	.dword	_ZN39_INTERNAL_c6f5f460_4_k_cu_7e699776_29344cuda3std3__48in_placeE
	.align		8
        /*0050*/ 	.dword	_ZN39_INTERNAL_c6f5f460_4_k_cu_7e699776_29344cuda3std6ranges3__45__cpo4swapE
	.align		8
        /*0058*/ 	.dword	_ZN39_INTERNAL_c6f5f460_4_k_cu_7e699776_29344cuda3std6ranges3__45__cpo9iter_moveE
	.align		8
        /*0060*/ 	.dword	_ZN39_INTERNAL_c6f5f460_4_k_cu_7e699776_29344cute7productE
	.align		8
        /*0068*/ 	.dword	_ZN39_INTERNAL_c6f5f460_4_k_cu_7e699776_29344cute1_E
	.align		8
        /*0070*/ 	.dword	$str$23
	.align		8
        /*0078*/ 	.dword	$str$24


//--------------------- .text._ZN7cutlass13device_kernelINS_4fmha6kernel13FmhaKernelTmaINS1_10collective15FmhaMainloopTmaINS_10bfloat16_tEfN4cute5tupleIJNS7_1CILi64EEENS9_ILi128EEESB_EEENS4_12CausalFusionEJEEENS4_15FmhaFwdEpilogueIS6_fSC_EEJEEEEEvNT_6ParamsE --------------------------
	.section	.text._ZN7cutlass13device_kernelINS_4fmha6kernel13FmhaKernelTmaINS1_10collective15FmhaMainloopTmaINS_10bfloat16_tEfN4cute5tupleIJNS7_1CILi64EEENS9_ILi128EEESB_EEENS4_12CausalFusionEJEEENS4_15FmhaFwdEpilogueIS6_fSC_EEJEEEEEvNT_6ParamsE,"ax",@progbits
	.align	128
.text._ZN7cutlass13device_kernelINS_4fmha6kernel13FmhaKernelTmaINS1_10collective15FmhaMainloopTmaINS_10bfloat16_tEfN4cute5tupleIJNS7_1CILi64EEENS9_ILi128EEESB_EEENS4_12CausalFusionEJEEENS4_15FmhaFwdEpilogueIS6_fSC_EEJEEEEEvNT_6ParamsE:
        .type           _ZN7cutlass13device_kernelINS_4fmha6kernel13FmhaKernelTmaINS1_10collective15FmhaMainloopTmaINS_10bfloat16_tEfN4cute5tupleIJNS7_1CILi64EEENS9_ILi128EEESB_EEENS4_12CausalFusionEJEEENS4_15FmhaFwdEpilogueIS6_fSC_EEJEEEEEvNT_6ParamsE,@function
        .size           _ZN7cutlass13device_kernelINS_4fmha6kernel13FmhaKernelTmaINS1_10collective15FmhaMainloopTmaINS_10bfloat16_tEfN4cute5tupleIJNS7_1CILi64EEENS9_ILi128EEESB_EEENS4_12CausalFusionEJEEENS4_15FmhaFwdEpilogueIS6_fSC_EEJEEEEEvNT_6ParamsE,(.L_x_82 - _ZN7cutlass13device_kernelINS_4fmha6kernel13FmhaKernelTmaINS1_10collective15FmhaMainloopTmaINS_10bfloat16_tEfN4cute5tupleIJNS7_1CILi64EEENS9_ILi128EEESB_EEENS4_12CausalFusionEJEEENS4_15FmhaFwdEpilogueIS6_fSC_EEJEEEEEvNT_6ParamsE)
        .other          _ZN7cutlass13device_kernelINS_4fmha6kernel13FmhaKernelTmaINS1_10collective15FmhaMainloopTmaINS_10bfloat16_tEfN4cute5tupleIJNS7_1CILi64EEENS9_ILi128EEESB_EEENS4_12CausalFusionEJEEENS4_15FmhaFwdEpilogueIS6_fSC_EEJEEEEEvNT_6ParamsE,@"STO_CUDA_ENTRY STV_DEFAULT"
_ZN7cutlass13device_kernelINS_4fmha6kernel13FmhaKernelTmaINS1_10collective15FmhaMainloopTmaINS_10bfloat16_tEfN4cute5tupleIJNS7_1CILi64EEENS9_ILi128EEESB_EEENS4_12CausalFusionEJEEENS4_15FmhaFwdEpilogueIS6_fSC_EEJEEEEEvNT_6ParamsE:
[----:B------:R-:W1:Y:S01]  /*0000*/  LDC R1, c[0x0][0x28] ;  /* 0x00000a00ff017b82 */ /* 0x000e620000000800 */
[----:B------:R-:W2:Y:S01]  /*0010*/  S2R R16, SR_TID.X ;  /* 0x0000000000107919 */ /* 0x000ea20000002100 */
[----:B------:R-:W-:Y:S01]  /*0020*/  ELECT P0, URZ, PT ;  /* 0x00000000003f782f */ /* 0x000fe20003800000 */
[----:B------:R-:W-:Y:S01]  /*0030*/  BSSY B0, `(.L_x_0) ;  /* 0x0000010000007945 */ /* 0x000fe20003800000 */
[----:B--2---:R-:W-:-:S05]  /*0040*/  SHF.R.U32.HI R10, RZ, 0x5, R16 ;  /* 0x00000005ff0a7819 */ /* 0x004fca0000011610 */
[----:B------:R-:W2:Y:S02]  /*0050*/  SHFL.IDX PT, R0, R10, RZ, 0x1f ;  /* 0x00001fff0a007589 */ /* 0x000ea400000e0000 */
[----:B--2---:R-:W-:-:S13]  /*0060*/  ISETP.NE.OR P0, PT, R0, RZ, !P0 ;  /* 0x000000ff0000720c */ /* 0x004fda0004705670 */
[----:B-1----:R-:W-:Y:S05]  /*0070*/  @P0 BRA `(.L_x_1) ;  /* 0x00000000002c0947 */ /* 0x002fea0003800000 */
[----:B------:R-:W-:Y:S02]  /*0080*/  ULDC.64 UR4, c[0x0][0x198] ;  /* 0x0000660000047ab9 */ /* 0x000fe40000000a00 */
[----:B------:R-:W-:Y:S02]  /*0090*/  UIADD3 UR6, UP0, UR4, 0xf0, URZ ;  /* 0x000000f004067890 */ /* 0x000fe4000ff1e03f */
[----:B------:R-:W-:Y:S02]  /*00a0*/  UIADD3 UR8, UP1, UR4, 0x1f0, URZ ;  /* 0x000001f004087890 */ /* 0x000fe4000ff3e03f */
[----:B------:R-:W-:Y:S02]  /*00b0*/  UIADD3 UR4, UP2, UR4, 0x2f0, URZ ;  /* 0x000002f004047890 */ /* 0x000fe4000ff5e03f */
[----:B------:R-:W-:Y:S02]  /*00c0*/  UIADD3.X UR7, URZ, UR5, URZ, UP0, !UPT ;  /* 0x000000053f077290 */ /* 0x000fe400087fe43f */
[----:B------:R-:W-:-:S02]  /*00d0*/  UIADD3.X UR9, URZ, UR5, URZ, UP1, !UPT ;  /* 0x000000053f097290 */ /* 0x000fc40008ffe43f */
[----:B------:R-:W-:-:S05]  /*00e0*/  UIADD3.X UR5, URZ, UR5, URZ, UP2, !UPT ;  /* 0x000000053f057290 */ /* 0x000fca00097fe43f */
[----:B------:R1:W-:Y:S02]  /*00f0*/  UTMACCTL.PF [UR6] ;  /* 0x00000000060079b9 */ /* 0x0003e40008040000 */
[----:B------:R1:W-:Y:S02]  /*0100*/  UTMACCTL.PF [UR8] ;  /* 0x00000000080079b9 */ /* 0x0003e40008040000 */
[----:B------:R1:W-:Y:S02]  /*0110*/  UTMACCTL.PF [UR4] ;  /* 0x00000000040079b9 */ /* 0x0003e40008040000 */
[----:B-1----:R-:W-:Y:S01]  /*0120*/  NOP ;  /* 0x0000000000007918 */ /* 0x002fe20000000000 */
.L_x_1:
[----:B------:R-:W-:Y:S05]  /*0130*/  BSYNC B0 ;  /* 0x0000000000007941 */ /* 0x000fea0003800000 */
.L_x_0:
[----:B------:R-:W1:Y:S02]  /*0140*/  SHFL.IDX PT, R0, R10, RZ, 0x1f ;  /* 0x00001fff0a007589 */ /* 0x000e6400000e0000 */
[----:B-1----:R-:W-:-:S13]  /*0150*/  ISETP.NE.AND P0, PT, R0, RZ, PT ;  /* 0x000000ff0000720c */ /* 0x002fda0003f05270 */
[----:B------:R-:W-:Y:S05]  /*0160*/  @P0 BRA `(.L_x_2) ;  /* 0x0000000000400947 */ /* 0x000fea0003800000 */
[----:B------:R-:W1:Y:S01]  /*0170*/  S2UR UR8, SR_CgaCtaId ;  /* 0x00000000000879c3 */ /* 0x000e620000008800 */
[----:B------:R-:W-:Y:S01]  /*0180*/  UMOV UR4, 0x400 ;  /* 0x0000040000047882 */ /* 0x000fe20000000000 */
[----:B------:R-:W-:Y:S01]  /*0190*/  UMOV UR5, 0x1 ;  /* 0x0000000100057882 */ /* 0x000fe20000000000 */
[----:B------:R-:W-:Y:S01]  /*01a0*/  UMOV UR6, 0x80 ;  /* 0x0000008000067882 */ /* 0x000fe20000000000 */
[----:B------:R-:W-:Y:S01]  /*01b0*/  ELECT P0, URZ, PT ;  /* 0x00000000003f782f */ /* 0x000fe20003800000 */
[----:B------:R-:W-:-:S04]  /*01c0*/  UIADD3 UR6, -UR6, 0x100000, URZ ;  /* 0x0010000006067890 */ /* 0x000fc8000fffe13f */
[----:B------:R-:W-:Y:S02]  /*01d0*/  USHF.L.U32 UR7, UR6, 0xb, URZ ;  /* 0x0000000b06077899 */ /* 0x000fe4000800063f */
[----:B------:R-:W-:Y:S02]  /*01e0*/  USHF.L.U32 UR6, UR6, 0x1, URZ ;  /* 0x0000000106067899 */ /* 0x000fe4000800063f */
[----:B-1----:R-:W-:Y:S02]  /*01f0*/  ULEA UR8, UR8, UR4, 0x18 ;  /* 0x0000000408087291 */ /* 0x002fe4000f8ec03f */
[----:B------:R-:W-:-:S04]  /*0200*/  UIADD3 UR4, -UR5, 0x100000, URZ ;  /* 0x0010000005047890 */ /* 0x000fc8000fffe13f */
[----:B------:R-:W-:Y:S02]  /*0210*/  USHF.L.U32 UR5, UR4, 0xb, URZ ;  /* 0x0000000b04057899 */ /* 0x000fe4000800063f */
[----:B------:R-:W-:Y:S01]  /*0220*/  USHF.L.U32 UR4, UR4, 0x1, URZ ;  /* 0x0000000104047899 */ /* 0x000fe2000800063f */
[----:B------:R-:W1:Y:S11]  /*0230*/  FENCE.VIEW.ASYNC.S ;  /* 0x00000000000073c6 */ /* 0x000e760000000000 */
[----:B-1----:R1:W2:Y:S01]  /*0240*/  SYNCS.EXCH.64 URZ, [UR8+0x24040], UR4 ;  /* 0x02404004083f75b2 */ /* 0x0022a20008000100 */
[----:B------:R1:W3:Y:S01]  /*0250*/  SYNCS.EXCH.64 URZ, [UR8+0x24048], UR6 ;  /* 0x02404806083f75b2 */ /* 0x0002e20008000100 */
[----:B------:R-:W-:Y:S01]  /*0260*/  NOP ;  /* 0x0000000000007918 */ /* 0x000fe20000000000 */
.L_x_2:
[----:B------:R-:W4:Y:S01]  /*0270*/  SHFL.IDX PT, R0, R10, RZ, 0x1f ;  /* 0x00001fff0a007589 */ /* 0x000f2200000e0000 */
[----:B------:R-:W-:Y:S01]  /*0280*/  NOP ;  /* 0x0000000000007918 */ /* 0x000fe20000000000 */
[----:B----4-:R-:W-:-:S13]  /*0290*/  ISETP.NE.AND P0, PT, R0, RZ, PT ;  /* 0x000000ff0000720c */ /* 0x010fda0003f05270 */
[----:B------:R-:W-:Y:S05]  /*02a0*/  @P0 BRA `(.L_x_3) ;  /* 0x0000000000580947 */ /* 0x000fea0003800000 */
[----:B-1----:R-:W1:Y:S01]  /*02b0*/  S2UR UR5, SR_CgaCtaId ;  /* 0x00000000000579c3 */ /* 0x002e620000008800 */
[----:B------:R-:W-:Y:S01]  /*02c0*/  UMOV UR4, 0x400 ;  /* 0x0000040000047882 */ /* 0x000fe20000000000 */
[----:B------:R-:W-:Y:S01]  /*02d0*/  UMOV UR6, 0x1 ;  /* 0x0000000100067882 */ /* 0x000fe20000000000 */
[----:B------:R-:W-:Y:S01]  /*02e0*/  UMOV UR7, 0x80 ;  /* 0x0000008000077882 */ /* 0x000fe20000000000 */
[----:B------:R-:W-:Y:S01]  /*02f0*/  ELECT P0, URZ, PT ;  /* 0x00000000003f782f */ /* 0x000fe20003800000 */
[----:B-1----:R-:W-:Y:S02]  /*0300*/  ULEA UR8, UR5, UR4, 0x18 ;  /* 0x0000000405087291 */ /* 0x002fe4000f8ec03f */
[----:B------:R-:W-:-:S04]  /*0310*/  UIADD3 UR4, -UR6, 0x100000, URZ ;  /* 0x0010000006047890 */ /* 0x000fc8000fffe13f */
[----:B------:R-:W-:Y:S02]  /*0320*/  USHF.L.U32 UR5, UR4, 0xb, URZ ;  /* 0x0000000b04057899 */ /* 0x000fe4000800063f */
[----:B------:R-:W-:Y:S02]  /*0330*/  USHF.L.U32 UR4, UR4, 0x1, URZ ;  /* 0x0000000104047899 */ /* 0x000fe4000800063f */
[----:B------:R-:W-:-:S04]  /*0340*/  UIADD3 UR6, -UR7, 0x100000, URZ ;  /* 0x0010000007067890 */ /* 0x000fc8000fffe13f */
[----:B------:R-:W-:Y:S02]  /*0350*/  USHF.L.U32 UR7, UR6, 0xb, URZ ;  /* 0x0000000b06077899 */ /* 0x000fe4000800063f */
[----:B------:R-:W-:Y:S01]  /*0360*/  USHF.L.U32 UR6, UR6, 0x1, URZ ;  /* 0x0000000106067899 */ /* 0x000fe2000800063f */
[----:B------:R-:W1:Y:S03]  /*0370*/  FENCE.VIEW.ASYNC.S ;  /* 0x00000000000073c6 */ /* 0x000e660000000000 */
[----:B-1----:R4:W1:Y:S08]  /*0380*/  SYNCS.EXCH.64 URZ, [UR8+0x24000], UR4 ;  /* 0x02400004083f75b2 */ /* 0x0028700008000100 */
[----:B------:R4:W1:Y:S01]  /*0390*/  SYNCS.EXCH.64 URZ, [UR8+0x24020], UR6 ;  /* 0x02402006083f75b2 */ /* 0x0008620008000100 */
[----:B------:R4:W1:Y:S01]  /*03a0*/  SYNCS.EXCH.64 URZ, [UR8+0x24008], UR4 ;  /* 0x02400804083f75b2 */ /* 0x0008620008000100 */
[----:B------:R4:W1:Y:S01]  /*03b0*/  SYNCS.EXCH.64 URZ, [UR8+0x24028], UR6 ;  /* 0x02402806083f75b2 */ /* 0x0008620008000100 */
[----:B------:R4:W1:Y:S01]  /*03c0*/  SYNCS.EXCH.64 URZ, [UR8+0x24010], UR4 ;  /* 0x02401004083f75b2 */ /* 0x0008620008000100 */
[----:B------:R4:W1:Y:S01]  /*03d0*/  SYNCS.EXCH.64 URZ, [UR8+0x24030], UR6 ;  /* 0x02403006083f75b2 */ /* 0x0008620008000100 */
[----:B------:R4:W1:Y:S01]  /*03e0*/  SYNCS.EXCH.64 URZ, [UR8+0x24018], UR4 ;  /* 0x02401804083f75b2 */ /* 0x0008620008000100 */
[----:B------:R4:W1:Y:S02]  /*03f0*/  SYNCS.EXCH.64 URZ, [UR8+0x24038], UR6 ;  /* 0x02403806083f75b2 */ /* 0x0008640008000100 */
[----:B----4-:R-:W-:Y:S01]  /*0400*/  NOP ;  /* 0x0000000000007918 */ /* 0x010fe20000000000 */
.L_x_3:
        /* <DEDUP_REMOVED lines=26> */
.L_x_4:
[----:B------:R-:W4:Y:S01]  /*05b0*/  S2UR UR43, SR_CTAID.X ;  /* 0x00000000002b79c3 */ /* 0x000f220000002500 */
[----:B------:R-:W5:Y:S01]  /*05c0*/  SHFL.IDX PT, R10, R10, RZ, 0x1f ;  /* 0x00001fff0a0a7589 */ /* 0x000f6200000e0000 */
[----:B-1----:R-:W-:Y:S01]  /*05d0*/  ULDC UR4, c[0x0][0x28c] ;  /* 0x0000a30000047ab9 */ /* 0x002fe20000000800 */
[----:B------:R-:W-:Y:S02]  /*05e0*/  ELECT P0, URZ, PT ;  /* 0x00000000003f782f */ /* 0x000fe40003800000 */
[----:B------:R-:W-:Y:S01]  /*05f0*/  SHF.R.S32.HI R3, RZ, 0x1f, R16 ;  /* 0x0000001fff037819 */ /* 0x000fe20000011410 */
[----:B------:R-:W-:Y:S01]  /*0600*/  UIADD3 UR4, UR4, 0x7f, URZ ;  /* 0x0000007f04047890 */ /* 0x000fe2000fffe03f */
[----:B------:R-:W-:Y:S01]  /*0610*/  NOP ;  /* 0x0000000000007918 */ /* 0x000fe20000000000 */
[----:B------:R-:W-:Y:S01]  /*0620*/  BSSY B0, `(.L_x_5) ;  /* 0x0000033000007945 */ /* 0x000fe20003800000 */
[----:B------:R-:W-:Y:S01]  /*0630*/  LEA.HI R3, R3, R16, RZ, 0x7 ;  /* 0x0000001003037211 */ /* 0x000fe200078f38ff */
[----:B------:R-:W-:Y:S01]  /*0640*/  USHF.R.S32.HI UR5, URZ, 0x1f, UR4 ;  /* 0x0000001f3f057899 */ /* 0x000fe20008011404 */
[----:B------:R-:W1:Y:S01]  /*0650*/  S2UR UR36, SR_CTAID.Y ;  /* 0x00000000002479c3 */ /* 0x000e620000002600 */
[----:B------:R-:W-:-:S02]  /*0660*/  MOV R9, RZ ;  /* 0x000000ff00097202 */ /* 0x000fc40000000f00 */
[----:B------:R-:W-:Y:S01]  /*0670*/  ULEA.HI UR5, UR5, UR4, URZ, 0x7 ;  /* 0x0000000405057291 */ /* 0x000fe2000f8f383f */
[----:B------:R-:W-:-:S03]  /*0680*/  LOP3.LUT R3, R3, 0xffffff80, RZ, 0xc0, !PT ;  /* 0xffffff8003037812 */ /* 0x000fc600078ec0ff */
[----:B------:R-:W-:Y:S01]  /*0690*/  USHF.R.S32.HI UR5, URZ, 0x7, UR5 ;  /* 0x000000073f057899 */ /* 0x000fe20008011405 */
[----:B------:R-:W1:Y:S01]  /*06a0*/  S2UR UR37, SR_CTAID.Z ;  /* 0x00000000002579c3 */ /* 0x000e620000002700 */
[----:B----4-:R-:W-:-:S07]  /*06b0*/  USHF.L.U32 UR43, UR43, 0x6, URZ ;  /* 0x000000062b2b7899 */ /* 0x010fce000800063f */
[----:B--23--:R-:W-:Y:S01]  /*06c0*/  BAR.SYNC.DEFER_BLOCKING 0x0 ;  /* 0x0000000000007b1d */ /* 0x00cfe20000010000 */
[----:B-----5:R-:W-:Y:S02]  /*06d0*/  ISETP.EQ.AND P1, PT, R10, RZ, P0 ;  /* 0x000000ff0a00720c */ /* 0x020fe40000722270 */
[----:B------:R-:W-:-:S05]  /*06e0*/  MOV R0, UR43 ;  /* 0x0000002b00007c02 */ /* 0x000fca0008000f00 */
[----:B------:R-:W-:-:S05]  /*06f0*/  VIADD R0, R0, 0xbf ;  /* 0x000000bf00007836 */ /* 0x000fca0000000000 */
[----:B------:R-:W-:Y:S01]  /*0700*/  SHF.R.U32.HI R19, RZ, 0x7, R0 ;  /* 0x00000007ff137819 */ /* 0x000fe20000011600 */
[----:B------:R-:W-:-:S03]  /*0710*/  IMAD.IADD R0, R16, 0x1, -R3 ;  /* 0x0000000110007824 */ /* 0x000fc600078e0a03 */
[----:B------:R-:W-:Y:S01]  /*0720*/  VIMNMX R2, R19, UR5, PT ;  /* 0x0000000513027c48 */ /* 0x000fe2000bfe0100 */
[----:B-1----:R-:W-:Y:S06]  /*0730*/  @!P1 BRA `(.L_x_6) ;  /* 0x0000000000849947 */ /* 0x002fec0003800000 */
[----:B------:R-:W1:Y:S01]  /*0740*/  S2R R4, SR_CgaCtaId ;  /* 0x0000000000047919 */ /* 0x000e620000008800 */
[----:B------:R-:W-:Y:S02]  /*0750*/  MOV R3, 0x400 ;  /* 0x0000040000037802 */ /* 0x000fe40000000f00 */
[----:B------:R-:W-:Y:S02]  /*0760*/  MOV R5, 0x1 ;  /* 0x0000000100057802 */ /* 0x000fe40000000f00 */
[----:B------:R-:W-:Y:S02]  /*0770*/  ISETP.NE.AND P3, PT, R0, RZ, PT ;  /* 0x000000ff0000720c */ /* 0x000fe40003f65270 */
[----:B-1----:R-:W-:Y:S02]  /*0780*/  LEA R4, R4, R3, 0x18 ;  /* 0x0000000304047211 */ /* 0x002fe400078ec0ff */
[----:B------:R-:W-:-:S09]  /*0790*/  SHF.L.U32 R3, R5, 0x1f, RZ ;  /* 0x0000001f05037819 */ /* 0x000fd200000006ff */
.L_x_7:
[----:B-1----:R1:W2:Y:S02]  /*07a0*/  SYNCS.PHASECHK.TRANS64.TRYWAIT P2, [R4+URZ+0x24048], R3 ;  /* 0x02404803040075a7 */ /* 0x0022a4000804017f */
[----:B--2---:R-:W-:Y:S05]  /*07b0*/  @!P2 NANOSLEEP.SYNCS 0x989680 ;  /* 0x009896800000a95d */ /* 0x004fea0003900000 */
[----:B------:R-:W2:Y:S02]  /*07c0*/  @!P2 SYNCS.PHASECHK.TRANS64 P2, [R4+URZ+0x24048], R3 ;  /* 0x024048030400a5a7 */ /* 0x000ea4000804007f */
[----:B--2---:R-:W-:Y:S05]  /*07d0*/  @!P2 BRA `(.L_x_7) ;  /* 0xfffffffc00f0a947 */ /* 0x004fea000383ffff */
[----:B------:R-:W-:Y:S05]  /*07e0*/  @P3 BRA `(.L_x_8) ;  /* 0x0000000000143947 */ /* 0x000fea0003800000 */
[----:B------:R-:W-:Y:S01]  /*07f0*/  LOP3.LUT P2, RZ, R16, 0x1f, RZ, 0xc0, !PT ;  /* 0x0000001f10ff7812 */ /* 0x000fe2000784c0ff */
[----:B-1----:R-:W-:-:S04]  /*0800*/  IMAD.MOV.U32 R3, RZ, RZ, 0x4000 ;  /* 0x00004000ff037424 */ /* 0x002fc800078e00ff */
[----:B------:R2:W-:Y:S08]  /*0810*/  SYNCS.ARRIVE.TRANS64 RZ, [R4+URZ+0x24040], R3 ;  /* 0x0240400304ff79a7 */ /* 0x0005f0000800003f */
[----:B------:R-:W-:Y:S05]  /*0820*/  @!P2 BRA `(.L_x_8) ;  /* 0x000000000004a947 */ /* 0x000fea0003800000 */
[----:B------:R-:W-:Y:S01]  /*0830*/  BPT.TRAP 0x1 ;  /* 0x000000040000795c */ /* 0x000fe20000300000 */
.L_x_8:
[----:B------:R-:W-:Y:S01]  /*0840*/  R2UR UR40, R4 ;  /* 0x00000000042872ca */ /* 0x000fe200000e0000 */
[----:B------:R-:W-:Y:S01]  /*0850*/  ULDC.64 UR4, c[0x0][0x198] ;  /* 0x0000660000047ab9 */ /* 0x000fe20000000a00 */
[----:B------:R-:W-:Y:S01]  /*0860*/  UMOV UR6, 0x0 ;  /* 0x0000000000067882 */ /* 0x000fe20000000000 */
[----:B------:R-:W-:Y:S01]  /*0870*/  UIADD3 UR4, UP0, UR4, 0xf0, URZ ;  /* 0x000000f004047890 */ /* 0x000fe2000ff1e03f */
[----:B------:R-:W-:Y:S01]  /*0880*/  UMOV UR7, 0x10000000 ;  /* 0x1000000000077882 */ /* 0x000fe20000000000 */
[----:B------:R-:W-:Y:S02]  /*0890*/  UMOV UR42, URZ ;  /* 0x0000003f002a7c82 */ /* 0x000fe40008000000 */
[----:B------:R-:W-:Y:S01]  /*08a0*/  UIADD3.X UR5, URZ, UR5, URZ, UP0, !UPT ;  /* 0x000000053f057290 */ /* 0x000fe200087fe43f */
[----:B------:R-:W-:Y:S01]  /*08b0*/  UMOV UR44, UR36 ;  /* 0x00000024002c7c82 */ /* 0x000fe20008000000 */
[----:B------:R-:W-:Y:S01]  /*08c0*/  UMOV UR45, UR37 ;  /* 0x00000025002d7c82 */ /* 0x000fe20008000000 */
[----:B------:R-:W-:Y:S01]  /*08d0*/  UMOV UR34, 0x40 ;  /* 0x0000004000227882 */ /* 0x000fe20000000000 */
[----:B------:R-:W-:-:S02]  /*08e0*/  UMOV UR35, UR43 ;  /* 0x0000002b00237c82 */ /* 0x000fc40008000000 */
[----:B------:R-:W-:Y:S02]  /*08f0*/  UIADD3 UR41, UR40, 0x24040, URZ ;  /* 0x0002404028297890 */ /* 0x000fe4000fffe03f */
[----:B------:R-:W-:-:S05]  /*0900*/  UIADD3 UR32, UR40, 0x2000, URZ ;  /* 0x0000200028207890 */ /* 0x000fca000fffe03f */
[----:B------:R-:W-:Y:S02]  /*0910*/  UMOV UR33, UR41 ;  /* 0x0000002900217c82 */ /* 0x000fe40008000000 */
[----:B------:R3:W-:Y:S02]  /*0920*/  UTMALDG.4D [UR40], [UR4], desc[UR6] ;  /* 0x00000628040075b4 */ /* 0x0007e40008019000 */
[----:B------:R3:W-:Y:S02]  /*0930*/  UTMALDG.4D [UR32], [UR4], desc[UR6] ;  /* 0x00000620040075b4 */ /* 0x0007e40008019000 */
[----:B---3--:R-:W-:Y:S01]  /*0940*/  NOP ;  /* 0x0000000000007918 */ /* 0x008fe20000000000 */
.L_x_6:
[----:B------:R-:W-:Y:S05]  /*0950*/  BSYNC B0 ;  /* 0x0000000000007941 */ /* 0x000fea0003800000 */
.L_x_5:
[----:B------:R-:W-:Y:S01]  /*0960*/  BSSY B0, `(.L_x_9) ;  /* 0x00000b3000007945 */ /* 0x000fe20003800000 */
[----:B------:R-:W-:Y:S01]  /*0970*/  SHF.L.U32 R8, R2, 0x1, RZ ;  /* 0x0000000102087819 */ /* 0x000fe200000006ff */
[----:B------:R-:W-:Y:S01]  /*0980*/  IMAD.MOV.U32 R7, RZ, RZ, 0x1 ;  /* 0x00000001ff077424 */ /* 0x000fe200078e00ff */
[----:B------:R-:W-:Y:S01]  /*0990*/  MOV R6, 0x1 ;  /* 0x0000000100067802 */ /* 0x000fe20000000f00 */
[----:B------:R-:W-:Y:S01]  /*09a0*/  IMAD.MOV.U32 R5, RZ, RZ, RZ ;  /* 0x000000ffff057224 */ /* 0x000fe200078e00ff */
[----:B------:R-:W-:Y:S06]  /*09b0*/  @!P1 BRA `(.L_x_10) ;  /* 0x0000000800b49947 */ /* 0x000fec0003800000 */
[----:B------:R-:W-:Y:S01]  /*09c0*/  ISETP.GE.AND P1, PT, R2, 0x1, PT ;  /* 0x000000010200780c */ /* 0x000fe20003f26270 */
[----:B------:R-:W-:Y:S01]  /*09d0*/  IMAD.MOV.U32 R5, RZ, RZ, RZ ;  /* 0x000000ffff057224 */ /* 0x000fe200078e00ff */
[----:B------:R-:W-:Y:S02]  /*09e0*/  LOP3.LUT R11, R16, 0x1f, RZ, 0xc0, !PT ;  /* 0x0000001f100b7812 */ /* 0x000fe400078ec0ff */
[----:B------:R-:W-:-:S09]  /*09f0*/  MOV R9, RZ ;  /* 0x000000ff00097202 */ /* 0x000fd20000000f00 */
[----:B------:R-:W-:Y:S05]  /*0a00*/  @!P1 BRA `(.L_x_11) ;  /* 0x00000004002c9947 */ /* 0x000fea0003800000 */
[----:B-12---:R-:W1:Y:S01]  /*0a10*/  S2R R4, SR_CgaCtaId ;  /* 0x0000000000047919 */ /* 0x006e620000008800 */
[----:B------:R-:W-:Y:S01]  /*0a20*/  MOV R3, 0x400 ;  /* 0x0000040000037802 */ /* 0x000fe20000000f00 */
[----:B------:R-:W-:Y:S01]  /*0a30*/  IMAD.MOV.U32 R5, RZ, RZ, 0x1 ;  /* 0x00000001ff057424 */ /* 0x000fe200078e00ff */
[----:B------:R-:W-:Y:S02]  /*0a40*/  MOV R6, 0x1 ;  /* 0x0000000100067802 */ /* 0x000fe40000000f00 */
[----:B------:R-:W-:Y:S02]  /*0a50*/  ISETP.NE.AND P2, PT, R0, RZ, PT ;  /* 0x000000ff0000720c */ /* 0x000fe40003f45270 */
[----:B-1----:R-:W-:Y:S02]  /*0a60*/  LEA R4, R4, R3, 0x18 ;  /* 0x0000000304047211 */ /* 0x002fe400078ec0ff */
[----:B------:R-:W-:-:S09]  /*0a70*/  SHF.L.U32 R3, R6, 0x1f, RZ ;  /* 0x0000001f06037819 */ /* 0x000fd200000006ff */
.L_x_12:
[----:B-1----:R1:W2:Y:S02]  /*0a80*/  SYNCS.PHASECHK.TRANS64.TRYWAIT P1, [R4+URZ+0x24020], R3 ;  /* 0x02402003040075a7 */ /* 0x0022a4000802017f */
[----:B--2---:R-:W-:Y:S05]  /*0a90*/  @!P1 NANOSLEEP.SYNCS 0x989680 ;  /* 0x009896800000995d */ /* 0x004fea0003900000 */
[----:B------:R-:W2:Y:S02]  /*0aa0*/  @!P1 SYNCS.PHASECHK.TRANS64 P1, [R4+URZ+0x24020], R3 ;  /* 0x02402003040095a7 */ /* 0x000ea4000802007f */
[----:B--2---:R-:W-:Y:S05]  /*0ab0*/  @!P1 BRA `(.L_x_12) ;  /* 0xfffffffc00f09947 */ /* 0x004fea000383ffff */
[----:B------:R-:W-:Y:S05]  /*0ac0*/  @P2 BRA `(.L_x_13) ;  /* 0x0000000000142947 */ /* 0x000fea0003800000 */
[----:B------:R-:W-:Y:S02]  /*0ad0*/  ISETP.NE.AND P1, PT, R11, RZ, PT ;  /* 0x000000ff0b00720c */ /* 0x000fe40003f25270 */
[----:B-1----:R-:W-:-:S04]  /*0ae0*/  MOV R3, 0x8000 ;  /* 0x0000800000037802 */ /* 0x002fc80000000f00 */
[----:B------:R2:W-:Y:S07]  /*0af0*/  SYNCS.ARRIVE.TRANS64 RZ, [R4+URZ+0x24000], R3 ;  /* 0x0240000304ff79a7 */ /* 0x0005ee000800003f */
[----:B------:R-:W-:Y:S05]  /*0b00*/  @!P1 BRA `(.L_x_13) ;  /* 0x0000000000049947 */ /* 0x000fea0003800000 */
[----:B------:R-:W-:Y:S01]  /*0b10*/  BPT.TRAP 0x1 ;  /* 0x000000040000795c */ /* 0x000fe20000300000 */
.L_x_13:
[----:B------:R-:W-:Y:S01]  /*0b20*/  R2UR UR32, R4 ;  /* 0x00000000042072ca */ /* 0x000fe200000e0000 */
[----:B------:R-:W-:Y:S01]  /*0b30*/  ULDC.64 UR4, c[0x0][0x198] ;  /* 0x0000660000047ab9 */ /* 0x000fe20000000a00 */
[----:B-12---:R-:W1:Y:S01]  /*0b40*/  S2R R4, SR_CgaCtaId ;  /* 0x0000000000047919 */ /* 0x006e620000008800 */
[----:B------:R-:W-:Y:S01]  /*0b50*/  UIADD3 UR4, UP0, UR4, 0x1f0, URZ ;  /* 0x000001f004047890 */ /* 0x000fe2000ff1e03f */
[----:B------:R-:W-:Y:S01]  /*0b60*/  MOV R3, 0x400 ;  /* 0x0000040000037802 */ /* 0x000fe20000000f00 */
[----:B------:R-:W-:Y:S01]  /*0b70*/  UMOV UR11, URZ ;  /* 0x0000003f000b7c82 */ /* 0x000fe20008000000 */
[----:B------:R-:W-:Y:S01]  /*0b80*/  UMOV UR6, 0x0 ;  /* 0x0000000000067882 */ /* 0x000fe20000000000 */
[----:B------:R-:W-:Y:S01]  /*0b90*/  UIADD3.X UR5, URZ, UR5, URZ, UP0, !UPT ;  /* 0x000000053f057290 */ /* 0x000fe200087fe43f */
[----:B------:R-:W-:Y:S01]  /*0ba0*/  IMAD.MOV.U32 R6, RZ, RZ, 0x1 ;  /* 0x00000001ff067424 */ /* 0x000fe200078e00ff */
[----:B------:R-:W-:Y:S01]  /*0bb0*/  UMOV UR7, 0x10000000 ;  /* 0x1000000000077882 */ /* 0x000fe20000000000 */
[----:B------:R-:W-:Y:S01]  /*0bc0*/  UMOV UR10, URZ ;  /* 0x0000003f000a7c82 */ /* 0x000fe20008000000 */
[----:B------:R-:W-:Y:S01]  /*0bd0*/  UMOV UR12, UR36 ;  /* 0x00000024000c7c82 */ /* 0x000fe20008000000 */
[----:B------:R-:W-:Y:S01]  /*0be0*/  UMOV UR13, UR37 ;  /* 0x00000025000d7c82 */ /* 0x000fe20008000000 */
[----:B------:R-:W-:Y:S01]  /*0bf0*/  UIADD3 UR8, UR32, 0x4000, URZ ;  /* 0x0000400020087890 */ /* 0x000fe2000fffe03f */
[----:B------:R-:W-:Y:S01]  /*0c00*/  ISETP.NE.AND P2, PT, R0, RZ, PT ;  /* 0x000000ff0000720c */ /* 0x000fe20003f45270 */
[----:B------:R-:W-:Y:S01]  /*0c10*/  UIADD3 UR9, UR32, 0x24000, URZ ;  /* 0x0002400020097890 */ /* 0x000fe2000fffe03f */
[----:B------:R-:W-:Y:S01]  /*0c20*/  MOV R9, 0x1 ;  /* 0x0000000100097802 */ /* 0x000fe20000000f00 */
[----:B------:R-:W-:Y:S01]  /*0c30*/  UIADD3 UR32, UR32, 0x8000, URZ ;  /* 0x0000800020207890 */ /* 0x000fe2000fffe03f */
[----:B------:R-:W-:Y:S01]  /*0c40*/  SHF.L.U32 R6, R6, 0x1f, RZ ;  /* 0x0000001f06067819 */ /* 0x000fe200000006ff */
[----:B------:R-:W-:Y:S01]  /*0c50*/  UMOV UR34, 0x40 ;  /* 0x0000004000227882 */ /* 0x000fe20000000000 */
[----:B------:R-:W-:-:S02]  /*0c60*/  UMOV UR35, UR11 ;  /* 0x0000000b00237c82 */ /* 0x000fc40008000000 */
[----:B------:R-:W-:Y:S02]  /*0c70*/  UMOV UR33, UR9 ;  /* 0x0000000900217c82 */ /* 0x000fe40008000000 */
[----:B------:R2:W-:Y:S02]  /*0c80*/  UTMALDG.4D [UR8], [UR4], desc[UR6] ;  /* 0x00000608040075b4 */ /* 0x0005e40008019000 */
[----:B------:R2:W-:Y:S01]  /*0c90*/  UTMALDG.4D [UR32], [UR4], desc[UR6] ;  /* 0x00000620040075b4 */ /* 0x0005e20008019000 */
[----:B-1----:R-:W-:-:S05]  /*0ca0*/  LEA R4, R4, R3, 0x18 ;  /* 0x0000000304047211 */ /* 0x002fca00078ec0ff */
[----:B--2---:R-:W-:-:S07]  /*0cb0*/  IMAD R3, R5, 0x8, R4 ;  /* 0x0000000805037824 */ /* 0x004fce00078e0204 */
.L_x_14:
        /* <DEDUP_REMOVED lines=10> */
.L_x_15:
[----:B------:R-:W-:Y:S01]  /*0d60*/  IMAD R4, R5, 0x8000, R4 ;  /* 0x0000800005047824 */ /* 0x000fe200078e0204 */
[----:B------:R-:W-:Y:S01]  /*0d70*/  R2UR UR9, R3 ;  /* 0x00000000030972ca */ /* 0x000fe200000e0000 */
[----:B------:R-:W-:Y:S01]  /*0d80*/  ULDC.64 UR4, c[0x0][0x198] ;  /* 0x0000660000047ab9 */ /* 0x000fe20000000a00 */
[----:B------:R-:W-:Y:S01]  /*0d90*/  UMOV UR11, URZ ;  /* 0x0000003f000b7c82 */ /* 0x000fe20008000000 */
[----:B------:R-:W-:Y:S01]  /*0da0*/  UIADD3 UR4, UP0, UR4, 0x2f0, URZ ;  /* 0x000002f004047890 */ /* 0x000fe2000ff1e03f */
[----:B------:R-:W-:Y:S01]  /*0db0*/  R2UR UR32, R4 ;  /* 0x00000000042072ca */ /* 0x000fe200000e0000 */
[----:B------:R-:W-:Y:S01]  /*0dc0*/  UMOV UR6, 0x0 ;  /* 0x0000000000067882 */ /* 0x000fe20000000000 */
[----:B------:R-:W-:Y:S01]  /*0dd0*/  UMOV UR7, 0x10000000 ;  /* 0x1000000000077882 */ /* 0x000fe20000000000 */
[----:B------:R-:W-:Y:S01]  /*0de0*/  UIADD3.X UR5, URZ, UR5, URZ, UP0, !UPT ;  /* 0x000000053f057290 */ /* 0x000fe200087fe43f */
[----:B------:R-:W-:Y:S01]  /*0df0*/  IADD3 R5, R5, 0x1, RZ ;  /* 0x0000000105057810 */ /* 0x000fe20007ffe0ff */
[----:B------:R-:W-:Y:S01]  /*0e00*/  UMOV UR10, URZ ;  /* 0x0000003f000a7c82 */ /* 0x000fe20008000000 */
[----:B------:R-:W-:Y:S01]  /*0e10*/  UMOV UR12, UR36 ;  /* 0x00000024000c7c82 */ /* 0x000fe20008000000 */
[----:B------:R-:W-:Y:S01]  /*0e20*/  UMOV UR13, UR37 ;  /* 0x00000025000d7c82 */ /* 0x000fe20008000000 */
[----:B------:R-:W-:Y:S01]  /*0e30*/  UMOV UR34, 0x40 ;  /* 0x0000004000227882 */ /* 0x000fe20000000000 */
[----:B------:R-:W-:Y:S01]  /*0e40*/  UIADD3 UR9, UR9, 0x24000, URZ ;  /* 0x0002400009097890 */ /* 0x000fe2000fffe03f */
[----:B------:R-:W-:-:S03]  /*0e50*/  UMOV UR35, UR11 ;  /* 0x0000000b00237c82 */ /* 0x000fc60008000000 */
[----:B------:R-:W-:Y:S02]  /*0e60*/  UIADD3 UR8, UR32, 0x4000, URZ ;  /* 0x0000400020087890 */ /* 0x000fe4000fffe03f */
[----:B------:R-:W-:Y:S01]  /*0e70*/  UIADD3 UR32, UR32, 0x8000, URZ ;  /* 0x0000800020207890 */ /* 0x000fe2000fffe03f */
[----:B------:R-:W-:-:S06]  /*0e80*/  UMOV UR33, UR9 ;  /* 0x0000000900217c82 */ /* 0x000fcc0008000000 */
[----:B------:R3:W-:Y:S02]  /*0e90*/  UTMALDG.4D [UR8], [UR4], desc[UR6] ;  /* 0x00000608040075b4 */ /* 0x0007e40008019000 */
[----:B------:R3:W-:Y:S02]  /*0ea0*/  UTMALDG.4D [UR32], [UR4], desc[UR6] ;  /* 0x00000620040075b4 */ /* 0x0007e40008019000 */
[----:B---3--:R-:W-:Y:S01]  /*0eb0*/  NOP ;  /* 0x0000000000007918 */ /* 0x008fe20000000000 */
.L_x_11:
[----:B------:R-:W-:Y:S01]  /*0ec0*/  ISETP.GE.AND P1, PT, R2, 0x2, PT ;  /* 0x000000020200780c */ /* 0x000fe20003f26270 */
[----:B-12---:R-:W-:-:S12]  /*0ed0*/  IMAD.MOV.U32 R6, RZ, RZ, 0x1 ;  /* 0x00000001ff067424 */ /* 0x006fd800078e00ff */
[----:B------:R-:W-:Y:S05]  /*0ee0*/  @!P1 BRA `(.L_x_16) ;  /* 0x00000004005c9947 */ /* 0x000fea0003800000 */
[----:B------:R-:W1:Y:S01]  /*0ef0*/  S2R R4, SR_CgaCtaId ;  /* 0x0000000000047919 */ /* 0x000e620000008800 */
[----:B------:R-:W-:Y:S02]  /*0f00*/  MOV R3, 0x400 ;  /* 0x0000040000037802 */ /* 0x000fe40000000f00 */
[----:B------:R-:W-:Y:S02]  /*0f10*/  MOV R6, 0x1 ;  /* 0x0000000100067802 */ /* 0x000fe40000000f00 */
[----:B------:R-:W-:Y:S02]  /*0f20*/  ISETP.NE.AND P2, PT, R0, RZ, PT ;  /* 0x000000ff0000720c */ /* 0x000fe40003f45270 */
[----:B------:R-:W-:Y:S02]  /*0f30*/  SHF.L.U32 R6, R6, 0x1f, RZ ;  /* 0x0000001f06067819 */ /* 0x000fe400000006ff */
[----:B-1----:R-:W-:-:S05]  /*0f40*/  LEA R4, R4, R3, 0x18 ;  /* 0x0000000304047211 */ /* 0x002fca00078ec0ff */
[----:B------:R-:W-:-:S07]  /*0f50*/  IMAD R3, R5, 0x8, R4 ;  /* 0x0000000805037824 */ /* 0x000fce00078e0204 */
.L_x_17:
        /* <DEDUP_REMOVED lines=10> */
.L_x_18:
[----:B------:R-:W-:Y:S01]  /*1000*/  IMAD R4, R5, 0x8000, R4 ;  /* 0x0000800005047824 */ /* 0x000fe200078e0204 */
[----:B------:R-:W-:Y:S01]  /*1010*/  R2UR UR11, R9 ;  /* 0x00000000090b72ca */ /* 0x000fe200000e0000 */
[----:B------:R-:W-:Y:S01]  /*1020*/  ULDC.64 UR4, c[0x0][0x198] ;  /* 0x0000660000047ab9 */ /* 0x000fe20000000a00 */
[----:B------:R-:W-:Y:S01]  /*1030*/  R2UR UR9, R3 ;  /* 0x00000000030972ca */ /* 0x000fe200000e0000 */
[----:B------:R-:W-:Y:S01]  /*1040*/  UIADD3 UR4, UP0, UR4, 0x1f0, URZ ;  /* 0x000001f004047890 */ /* 0x000fe2000ff1e03f */
[----:B------:R-:W-:Y:S01]  /*1050*/  R2UR UR32, R4 ;  /* 0x00000000042072ca */ /* 0x000fe200000e0000 */
[----:B------:R-:W-:Y:S01]  /*1060*/  UMOV UR6, 0x0 ;  /* 0x0000000000067882 */ /* 0x000fe20000000000 */
[----:B------:R-:W3:Y:S01]  /*1070*/  S2R R4, SR_CgaCtaId ;  /* 0x0000000000047919 */ /* 0x000ee20000008800 */
[----:B------:R-:W-:Y:S01]  /*1080*/  UIADD3.X UR5, URZ, UR5, URZ, UP0, !UPT ;  /* 0x000000053f057290 */ /* 0x000fe200087fe43f */
[----:B------:R-:W-:Y:S01]  /*1090*/  IADD3 R5, R5, 0x1, RZ ;  /* 0x0000000105057810 */ /* 0x000fe20007ffe0ff */
[----:B------:R-:W-:Y:S01]  /*10a0*/  UMOV UR7, 0x10000000 ;  /* 0x1000000000077882 */ /* 0x000fe20000000000 */
[----:B------:R-:W-:Y:S01]  /*10b0*/  UMOV UR10, URZ ;  /* 0x0000003f000a7c82 */ /* 0x000fe20008000000 */
[----:B------:R-:W-:Y:S01]  /*10c0*/  UMOV UR12, UR36 ;  /* 0x00000024000c7c82 */ /* 0x000fe20008000000 */
[----:B------:R-:W-:Y:S01]  /*10d0*/  UMOV UR13, UR37 ;  /* 0x00000025000d7c82 */ /* 0x000fe20008000000 */
[----:B------:R-:W-:Y:S01]  /*10e0*/  USHF.L.U32 UR11, UR11, 0x7, URZ ;  /* 0x000000070b0b7899 */ /* 0x000fe2000800063f */
[----:B-12---:R-:W-:Y:S01]  /*10f0*/  MOV R3, 0x400 ;  /* 0x0000040000037802 */ /* 0x006fe20000000f00 */
[----:B------:R-:W-:Y:S01]  /*1100*/  UIADD3 UR9, UR9, 0x24000, URZ ;  /* 0x0002400009097890 */ /* 0x000fe2000fffe03f */
[C---:B------:R-:W-:Y:S01]  /*1110*/  ISETP.NE.AND P2, PT, R5.reuse, 0x4, PT ;  /* 0x000000040500780c */ /* 0x040fe20003f45270 */
[----:B------:R-:W-:Y:S01]  /*1120*/  UIADD3 UR8, UR32, 0x4000, URZ ;  /* 0x0000400020087890 */ /* 0x000fe2000fffe03f */
[C---:B------:R-:W-:Y:S01]  /*1130*/  ISETP.NE.AND P1, PT, R5.reuse, 0x4, PT ;  /* 0x000000040500780c */ /* 0x040fe20003f25270 */
[----:B------:R-:W-:Y:S01]  /*1140*/  UIADD3 UR32, UR32, 0x8000, URZ ;  /* 0x0000800020207890 */ /* 0x000fe2000fffe03f */
[----:B------:R-:W-:Y:S01]  /*1150*/  SEL R5, R5, RZ, P2 ;  /* 0x000000ff05057207 */ /* 0x000fe20001000000 */
[----:B------:R-:W-:Y:S01]  /*1160*/  UMOV UR34, 0x40 ;  /* 0x0000004000227882 */ /* 0x000fe20000000000 */
[----:B------:R-:W-:Y:S01]  /*1170*/  UMOV UR33, UR9 ;  /* 0x0000000900217c82 */ /* 0x000fe20008000000 */
[----:B------:R-:W-:Y:S01]  /*1180*/  UMOV UR35, UR11 ;  /* 0x0000000b00237c82 */ /* 0x000fe20008000000 */
[----:B------:R-:W-:-:S02]  /*1190*/  SEL R6, RZ, 0x1, !P1 ;  /* 0x00000001ff067807 */ /* 0x000fc40004800000 */
[----:B------:R1:W-:Y:S01]  /*11a0*/  UTMALDG.4D [UR8], [UR4], desc[UR6] ;  /* 0x00000608040075b4 */ /* 0x0003e20008019000 */
[----:B------:R-:W-:Y:S01]  /*11b0*/  ISETP.NE.AND P3, PT, R0, RZ, PT ;  /* 0x000000ff0000720c */ /* 0x000fe20003f65270 */
[----:B------:R1:W-:Y:S01]  /*11c0*/  UTMALDG.4D [UR32], [UR4], desc[UR6] ;  /* 0x00000620040075b4 */ /* 0x0003e20008019000 */
[----:B---3--:R-:W-:Y:S02]  /*11d0*/  LEA R4, R4, R3, 0x18 ;  /* 0x0000000304047211 */ /* 0x008fe400078ec0ff */
[----:B------:R-:W-:-:S03]  /*11e0*/  SHF.L.U32 R3, R6, 0x1f, RZ ;  /* 0x0000001f06037819 */ /* 0x000fc600000006ff */
[----:B-1----:R-:W-:-:S07]  /*11f0*/  IMAD R8, R5, 0x8, R4 ;  /* 0x0000000805087824 */ /* 0x002fce00078e0204 */
.L_x_19:
        /* <DEDUP_REMOVED lines=10> */
.L_x_20:
[----:B------:R-:W-:Y:S01]  /*12a0*/  IMAD R4, R5, 0x8000, R4 ;  /* 0x0000800005047824 */ /* 0x000fe200078e0204 */
[----:B------:R-:W-:Y:S01]  /*12b0*/  R2UR UR11, R9 ;  /* 0x00000000090b72ca */ /* 0x000fe200000e0000 */
[----:B------:R-:W-:Y:S01]  /*12c0*/  ULDC.64 UR4, c[0x0][0x198] ;  /* 0x0000660000047ab9 */ /* 0x000fe20000000a00 */
[----:B------:R-:W-:Y:S01]  /*12d0*/  R2UR UR9, R8 ;  /* 0x00000000080972ca */ /* 0x000fe200000e0000 */
        /* <DEDUP_REMOVED lines=10> */
[----:B------:R-:W-:Y:S01]  /*1380*/  USHF.L.U32 UR11, UR11, 0x7, URZ ;  /* 0x000000070b0b7899 */ /* 0x000fe2000800063f */
[----:B------:R-:W-:Y:S01]  /*1390*/  ISETP.NE.AND P1, PT, R5, 0x4, PT ;  /* 0x000000040500780c */ /* 0x000fe20003f25270 */
[----:B------:R-:W-:Y:S01]  /*13a0*/  UIADD3 UR9, UR9, 0x24000, URZ ;  /* 0x0002400009097890 */ /* 0x000fe2000fffe03f */
[----:B------:R-:W-:Y:S01]  /*13b0*/  VIADD R9, R9, 0x1 ;  /* 0x0000000109097836 */ /* 0x000fe20000000000 */
[----:B------:R-:W-:Y:S01]  /*13c0*/  UIADD3 UR8, UR32, 0x4000, URZ ;  /* 0x0000400020087890 */ /* 0x000fe2000fffe03f */
[----:B-12---:R-:W-:Y:S01]  /*13d0*/  SEL R3, RZ, 0x1, P1 ;  /* 0x00000001ff037807 */ /* 0x006fe20000800000 */
[----:B------:R-:W-:Y:S01]  /*13e0*/  UIADD3 UR32, UR32, 0x8000, URZ ;  /* 0x0000800020207890 */ /* 0x000fe2000fffe03f */
[----:B------:R-:W-:Y:S01]  /*13f0*/  SEL R5, R5, RZ, P1 ;  /* 0x000000ff05057207 */ /* 0x000fe20000800000 */
[----:B------:R-:W-:Y:S01]  /*1400*/  UMOV UR35, UR11 ;  /* 0x0000000b00237c82 */ /* 0x000fe20008000000 */
[----:B------:R-:W-:Y:S01]  /*1410*/  UMOV UR33, UR9 ;  /* 0x0000000900217c82 */ /* 0x000fe20008000000 */
[----:B------:R-:W-:-:S03]  /*1420*/  LOP3.LUT R6, R6, R3, RZ, 0x3c, !PT ;  /* 0x0000000306067212 */ /* 0x000fc600078e3cff */
[----:B------:R1:W-:Y:S02]  /*1430*/  UTMALDG.4D [UR8], [UR4], desc[UR6] ;  /* 0x00000608040075b4 */ /* 0x0003e40008019000 */
[----:B------:R1:W-:Y:S02]  /*1440*/  UTMALDG.4D [UR32], [UR4], desc[UR6] ;  /* 0x00000620040075b4 */ /* 0x0003e40008019000 */
[----:B-1----:R-:W-:Y:S01]  /*1450*/  NOP ;  /* 0x0000000000007918 */ /* 0x002fe20000000000 */
.L_x_16:
[----:B------:R-:W-:-:S04]  /*1460*/  SHF.L.U32 R8, R2, 0x1, RZ ;  /* 0x0000000102087819 */ /* 0x000fc800000006ff */
[----:B------:R-:W-:-:S04]  /*1470*/  LOP3.LUT R8, R8, 0xfffffffe, RZ, 0x3c, !PT ;  /* 0xfffffffe08087812 */ /* 0x000fc800078e3cff */
[----:B------:R-:W-:-:S07]  /*1480*/  IADD3 R8, -R8, -0x6, RZ ;  /* 0xfffffffa08087810 */ /* 0x000fce0007ffe1ff */
.L_x_10:
[----:B------:R-:W-:Y:S05]  /*1490*/  BSYNC B0 ;  /* 0x0000000000007941 */ /* 0x000fea0003800000 */
.L_x_9:
[----:B------:R-:W3:Y:S01]  /*14a0*/  S2R R11, SR_CgaCtaId ;  /* 0x00000000000b7919 */ /* 0x000ee20000008800 */
[----:B------:R-:W-:Y:S01]  /*14b0*/  MOV R2, 0x400 ;  /* 0x0000040000027802 */ /* 0x000fe20000000f00 */
[----:B-12---:R-:W-:Y:S01]  /*14c0*/  IMAD.MOV.U32 R4, RZ, RZ, RZ ;  /* 0x000000ffff047224 */ /* 0x006fe200078e00ff */
[----:B------:R-:W-:Y:S02]  /*14d0*/  SHF.L.U32 R3, RZ, 0x1f, RZ ;  /* 0x0000001fff037819 */ /* 0x000fe400000006ff */
[----:B---3--:R-:W-:-:S07]  /*14e0*/  LEA R2, R11, R2, 0x18 ;  /* 0x000000020b027211 */ /* 0x008fce00078ec0ff */
.L_x_21:
[----:B-1----:R1:W2:Y:S02]  /*14f0*/  SYNCS.PHASECHK.TRANS64.TRYWAIT P1, [R2+URZ+0x24040], R3 ;  /* 0x02404003020075a7 */ /* 0x0022a4000802017f */
[----:B--2---:R-:W-:Y:S05]  /*1500*/  @!P1 NANOSLEEP.SYNCS 0x989680 ;  /* 0x009896800000995d */ /* 0x004fea0003900000 */
[----:B------:R-:W2:Y:S02]  /*1510*/  @!P1 SYNCS.PHASECHK.TRANS64 P1, [R2+URZ+0x24040], R3 ;  /* 0x02404003020095a7 */ /* 0x000ea4000802007f */
[----:B--2---:R-:W-:Y:S05]  /*1520*/  @!P1 BRA `(.L_x_21) ;  /* 0xfffffffc00f09947 */ /* 0x004fea000383ffff */
[----:B------:R-:W2:Y:S01]  /*1530*/  LDC R11, c[0x0][0x28c] ;  /* 0x0000a300ff0b7b82 */ /* 0x000ea20000000800 */
[----:B-1----:R-:W-:Y:S02]  /*1540*/  SHF.R.S32.HI R3, RZ, 0x1f, R0 ;  /* 0x0000001fff037819 */ /* 0x002fe40000011400 */
[----:B------:R-:W-:Y:S02]  /*1550*/  SHF.L.U32 R15, RZ, 0x1f, RZ ;  /* 0x0000001fff0f7819 */ /* 0x000fe400000006ff */
[----:B--2---:R-:W-:Y:S02]  /*1560*/  IADD3 R12, R11, 0x7f, RZ ;  /* 0x0000007f0b0c7810 */ /* 0x004fe40007ffe0ff */
[----:B------:R-:W-:Y:S02]  /*1570*/  LEA.HI R11, R3, R0, RZ, 0x5 ;  /* 0x00000000030b7211 */ /* 0x000fe400078f28ff */
[----:B------:R-:W-:Y:S02]  /*1580*/  SHF.R.S32.HI R13, RZ, 0x1f, R12 ;  /* 0x0000001fff0d7819 */ /* 0x000fe4000001140c */
[----:B------:R-:W-:-:S02]  /*1590*/  SHF.R.S32.HI R11, RZ, 0x5, R11 ;  /* 0x00000005ff0b7819 */ /* 0x000fc4000001140b */
[----:B------:R-:W-:Y:S02]  /*15a0*/  LEA.HI R13, R13, R12, RZ, 0x7 ;  /* 0x0000000c0d0d7211 */ /* 0x000fe400078f38ff */
[----:B------:R-:W-:Y:S02]  /*15b0*/  LEA R11, R11, UR43, 0x4 ;  /* 0x0000002b0b0b7c11 */ /* 0x000fe4000f8e20ff */
[----:B------:R-:W-:-:S07]  /*15c0*/  SHF.R.S32.HI R18, RZ, 0x7, R13 ;  /* 0x00000007ff127819 */ /* 0x000fce000001140d */
.L_x_22:
[----:B-1----:R1:W2:Y:S02]  /*15d0*/  SYNCS.PHASECHK.TRANS64.TRYWAIT P1, [R2+URZ+0x24000], R15 ;  /* 0x0240000f020075a7 */ /* 0x0022a4000802017f */
[----:B--2---:R-:W-:Y:S05]  /*15e0*/  @!P1 NANOSLEEP.SYNCS 0x989680 ;  /* 0x009896800000995d */ /* 0x004fea0003900000 */
[----:B------:R-:W2:Y:S02]  /*15f0*/  @!P1 SYNCS.PHASECHK.TRANS64 P1, [R2+URZ+0x24000], R15 ;  /* 0x0240000f020095a7 */ /* 0x000ea4000802007f */
[----:B--2---:R-:W-:Y:S05]  /*1600*/  @!P1 BRA `(.L_x_22) ;  /* 0xfffffffc00f09947 */ /* 0x004fea000383ffff */
[----:B------:R-:W-:Y:S01]  /*1610*/  LEA.HI R3, R3, R0, RZ, 0x2 ;  /* 0x0000000003037211 */ /* 0x000fe200078f10ff */
[----:B------:R-:W-:Y:S05]  /*1620*/  WARPSYNC.ALL ;  /* 0x0000000000007948 */ /* 0x000fea0003800000 */
[--C-:B------:R-:W-:Y:S02]  /*1630*/  SHF.R.S32.HI R14, RZ, 0x2, R3.reuse ;  /* 0x00000002ff0e7819 */ /* 0x100fe40000011403 */
[----:B------:R-:W-:Y:S02]  /*1640*/  SHF.R.S32.HI R13, RZ, 0x1f, R3 ;  /* 0x0000001fff0d7819 */ /* 0x000fe40000011403 */
[----:B------:R-:W-:-:S02]  /*1650*/  LOP3.LUT R3, R3, 0x7ffffffc, RZ, 0xc0, !PT ;  /* 0x7ffffffc03037812 */ /* 0x000fc400078ec0ff */
[----:B------:R-:W-:Y:S02]  /*1660*/  LEA.HI R13, R13, R14, RZ, 0x3 ;  /* 0x0000000e0d0d7211 */ /* 0x000fe400078f18ff */
[----:B------:R-:W-:Y:S01]  /*1670*/  VIMNMX R19, R18, R19, PT ;  /* 0x0000001312137248 */ /* 0x000fe20003fe0100 */
[----:B------:R-:W-:Y:S01]  /*1680*/  IMAD.IADD R12, R0, 0x1, -R3 ;  /* 0x00000001000c7824 */ /* 0x000fe200078e0a03 */
[----:B------:R-:W-:-:S04]  /*1690*/  LOP3.LUT R3, R13, 0xfffffff8, RZ, 0xc0, !PT ;  /* 0xfffffff80d037812 */ /* 0x000fc800078ec0ff */
[----:B------:R-:W-:Y:S02]  /*16a0*/  SHF.L.U32 R12, R12, 0x1, RZ ;  /* 0x000000010c0c7819 */ /* 0x000fe400000006ff */
[----:B------:R-:W-:Y:S02]  /*16b0*/  IADD3 R3, R11, R14, -R3 ;  /* 0x0000000e0b037210 */ /* 0x000fe40007ffe803 */
[C---:B------:R-:W-:Y:S01]  /*16c0*/  R2UR UR15, R2.reuse ;  /* 0x00000000020f72ca */ /* 0x040fe200000e0000 */
[----:B------:R-:W-:Y:S01]  /*16d0*/  WARPGROUP.ARRIVE ;  /* 0x00000000000079c5 */ /* 0x000fe20000000000 */
[----:B------:R-:W-:Y:S01]  /*16e0*/  R2UR UR4, R2 ;  /* 0x00000000020472ca */ /* 0x000fe200000e0000 */
[----:B------:R-:W-:Y:S01]  /*16f0*/  UMOV UR7, 0x40000040 ;  /* 0x4000004000077882 */ /* 0x000fe20000000000 */
[----:B------:R-:W-:Y:S01]  /*1700*/  UMOV UR11, 0x40000040 ;  /* 0x40000040000b7882 */ /* 0x000fe20000000000 */
[----:B------:R-:W-:Y:S01]  /*1710*/  UMOV UR9, UR7 ;  /* 0x0000000700097c82 */ /* 0x000fe20008000000 */
[----:B------:R-:W-:Y:S01]  /*1720*/  UMOV UR57, 0x40000040 ;  /* 0x4000004000397882 */ /* 0x000fe20000000000 */
[----:B------:R-:W-:Y:S01]  /*1730*/  UMOV UR59, 0x40000040 ;  /* 0x40000040003b7882 */ /* 0x000fe20000000000 */
[----:B------:R-:W-:Y:S01]  /*1740*/  UMOV UR53, 0x40000040 ;  /* 0x4000004000357882 */ /* 0x000fe20000000000 */
[----:B------:R-:W-:Y:S01]  /*1750*/  UMOV UR55, 0x40000040 ;  /* 0x4000004000377882 */ /* 0x000fe20000000000 */
[----:B------:R-:W-:Y:S01]  /*1760*/  UMOV UR49, 0x40000040 ;  /* 0x4000004000317882 */ /* 0x000fe20000000000 */
[----:B------:R-:W-:Y:S01]  /*1770*/  UMOV UR51, 0x40000040 ;  /* 0x4000004000337882 */ /* 0x000fe20000000000 */
[----:B------:R-:W-:Y:S01]  /*1780*/  UMOV UR45, 0x40000040 ;  /* 0x40000040002d7882 */ /* 0x000fe20000000000 */
[----:B------:R-:W-:Y:S01]  /*1790*/  UIADD3 UR15, UR15, 0x4000, URZ ;  /* 0x000040000f0f7890 */ /* 0x000fe2000fffe03f */
[----:B------:R-:W-:Y:S01]  /*17a0*/  MOV R23, UR7 ;  /* 0x0000000700177c02 */ /* 0x000fe20008000f00 */
[----:B------:R-:W-:Y:S01]  /*17b0*/  USHF.R.U32.HI UR4, URZ, 0x4, UR4 ;  /* 0x000000043f047899 */ /* 0x000fe20008011604 */
[C---:B------:R-:W-:Y:S01]  /*17c0*/  VIADD R14, R12.reuse, 0x8 ;  /* 0x000000080c0e7836 */ /* 0x040fe20000000000 */
[----:B------:R-:W-:Y:S01]  /*17d0*/  USHF.R.U32.HI UR15, URZ, 0x4, UR15 ;  /* 0x000000043f0f7899 */ /* 0x000fe2000801160f */
[C---:B------:R-:W-:Y:S01]  /*17e0*/  ISETP.GE.AND P1, PT, R3.reuse, R12, PT ;  /* 0x0000000c0300720c */ /* 0x040fe20003f26270 */
[----:B------:R-:W-:Y:S01]  /*17f0*/  ULOP3.LUT UR4, UR4, 0x3fff, URZ, 0xc0, !UPT ;  /* 0x00003fff04047892 */ /* 0x000fe2000f8ec03f */
[C---:B------:R-:W-:Y:S01]  /*1800*/  IADD3 R18, R12.reuse, 0x9, RZ ;  /* 0x000000090c127810 */ /* 0x040fe20007ffe0ff */
[----:B------:R-:W-:Y:S01]  /*1810*/  ULOP3.LUT UR15, UR15, 0x3fff, URZ, 0xc0, !UPT ;  /* 0x00003fff0f0f7892 */ /* 0x000fe2000f8ec03f */
[C---:B------:R-:W-:Y:S01]  /*1820*/  ISETP.GE.AND P2, PT, R3.reuse, R14, PT ;  /* 0x0000000e0300720c */ /* 0x040fe20003f46270 */
[----:B------:R-:W-:Y:S01]  /*1830*/  ULOP3.LUT UR4, UR4, 0x10000, URZ, 0xfc, !UPT ;  /* 0x0001000004047892 */ /* 0x000fe2000f8efc3f */
[C---:B------:R-:W-:Y:S01]  /*1840*/  IADD3 R14, R12.reuse, 0x11, RZ ;  /* 0x000000110c0e7810 */ /* 0x040fe20007ffe0ff */
[----:B------:R-:W-:Y:S01]  /*1850*/  ULOP3.LUT UR14, UR15, 0x10000, URZ, 0xfc, !UPT ;  /* 0x000100000f0e7892 */ /* 0x000fe2000f8efc3f */
[C---:B------:R-:W-:Y:S01]  /*1860*/  ISETP.GT.AND P6, PT, R3.reuse, R12, PT ;  /* 0x0000000c0300720c */ /* 0x040fe20003fc4270 */
[----:B------:R-:W-:Y:S01]  /*1870*/  UIADD3 UR56, UR4, 0x2, URZ ;  /* 0x0000000204387890 */ /* 0x000fe2000fffe03f */
[C---:B------:R-:W-:Y:S01]  /*1880*/  ISETP.GE.AND P5, PT, R3.reuse, R14, PT ;  /* 0x0000000e0300720c */ /* 0x040fe20003fa6270 */
[----:B------:R-:W-:Y:S01]  /*1890*/  UIADD3 UR58, UR14, 0x2, URZ ;  /* 0x000000020e3a7890 */ /* 0x000fe2000fffe03f */
[C---:B------:R-:W-:Y:S01]  /*18a0*/  VIADD R14, R12.reuse, 0x18 ;  /* 0x000000180c0e7836 */ /* 0x040fe20000000000 */
[----:B------:R-:W-:Y:S01]  /*18b0*/  UMOV UR6, UR4 ;  /* 0x0000000400067c82 */ /* 0x000fe20008000000 */
[----:B------:R-:W-:Y:S01]  /*18c0*/  UMOV UR10, UR14 ;  /* 0x0000000e000a7c82 */ /* 0x000fe20008000000 */
[----:B------:R-:W-:Y:S01]  /*18d0*/  UMOV UR8, UR6 ;  /* 0x0000000600087c82 */ /* 0x000fe20008000000 */
[----:B------:R-:W-:Y:S01]  /*18e0*/  UIADD3 UR52, UR4, 0x4, URZ ;  /* 0x0000000404347890 */ /* 0x000fe2000fffe03f */
[----:B------:R-:W-:Y:S01]  /*18f0*/  HGMMA.64x128x16.F32.BF16 R24, gdesc[UR8], RZ, !UPT, gsb0 ;  /* 0x01e00000081879f0 */ /* 0x000fe2000c0018ff */
[----:B------:R-:W-:Y:S01]  /*1900*/  UIADD3 UR54, UR14, 0x4, URZ ;  /* 0x000000040e367890 */ /* 0x000fe2000fffe03f */
[----:B------:R-:W-:Y:S01]  /*1910*/  IMAD.U32 R22, RZ, RZ, UR6 ;  /* 0x00000006ff167e24 */ /* 0x000fe2000f8e00ff */
[----:B------:R-:W-:Y:S01]  /*1920*/  UIADD3 UR48, UR4, 0x6, URZ ;  /* 0x0000000604307890 */ /* 0x000fe2000fffe03f */
[C---:B------:R-:W-:Y:S01]  /*1930*/  ISETP.GE.AND P3, PT, R3.reuse, R18, PT ;  /* 0x000000120300720c */ /* 0x040fe20003f66270 */
[----:B------:R-:W-:Y:S01]  /*1940*/  UIADD3 UR50, UR14, 0x6, URZ ;  /* 0x000000060e327890 */ /* 0x000fe2000fffe03f */
[C---:B------:R-:W-:Y:S01]  /*1950*/  VIADD R18, R12.reuse, 0x20 ;  /* 0x000000200c127836 */ /* 0x040fe20000000000 */
[----:B------:R-:W-:Y:S01]  /*1960*/  UIADD3 UR44, UR4, 0x200, URZ ;  /* 0x00000200042c7890 */ /* 0x000fe2000fffe03f */
[----:B------:R-:W-:Y:S01]  /*1970*/  VIADD R20, R12, 0x10 ;  /* 0x000000100c147836 */ /* 0x000fe20000000000 */
[----:B------:R-:W-:Y:S01]  /*1980*/  UIADD3 UR46, UR14, 0x400, URZ ;  /* 0x000004000e2e7890 */ /* 0x000fe2000fffe03f */
[C---:B------:R-:W-:Y:S01]  /*1990*/  VIADD R11, R3.reuse, 0x8 ;  /* 0x00000008030b7836 */ /* 0x040fe20000000000 */
[----:B------:R-:W-:Y:S01]  /*19a0*/  UMOV UR47, 0x40000040 ;  /* 0x40000040002f7882 */ /* 0x000fe20000000000 */
[----:B------:R-:W-:Y:S01]  /*19b0*/  UIADD3 UR28, UR4, 0x202, URZ ;  /* 0x00000202041c7890 */ /* 0x000fe2000fffe03f */
[----:B------:R-:W-:Y:S01]  /*19c0*/  ISETP.GE.AND P4, PT, R3, R20, PT ;  /* 0x000000140300720c */ /* 0x000fe20003f86270 */
[----:B------:R-:W-:Y:S01]  /*19d0*/  UIADD3 UR30, UR14, 0x402, URZ ;  /* 0x000004020e1e7890 */ /* 0x000fe2000fffe03f */
[----:B------:R-:W-:Y:S01]  /*19e0*/  UMOV UR29, 0x40000040 ;  /* 0x40000040001d7882 */ /* 0x000fe20000000000 */
[----:B------:R-:W-:Y:S01]  /*19f0*/  UMOV UR31, 0x40000040 ;  /* 0x40000040001f7882 */ /* 0x000fe20000000000 */
[----:B------:R-:W-:-:S02]  /*1a00*/  UIADD3 UR24, UR4, 0x204, URZ ;  /* 0x0000020404187890 */ /* 0x000fc4000fffe03f */
[----:B------:R-:W-:Y:S01]  /*1a10*/  UIADD3 UR26, UR14, 0x404, URZ ;  /* 0x000004040e1a7890 */ /* 0x000fe2000fffe03f */
[----:B------:R-:W-:Y:S01]  /*1a20*/  UMOV UR25, 0x40000040 ;  /* 0x4000004000197882 */ /* 0x000fe20000000000 */
[----:B------:R-:W-:Y:S01]  /*1a30*/  UMOV UR27, 0x40000040 ;  /* 0x40000040001b7882 */ /* 0x000fe20000000000 */
[----:B------:R-:W-:Y:S02]  /*1a40*/  UIADD3 UR4, UR4, 0x206, URZ ;  /* 0x0000020604047890 */ /* 0x000fe4000fffe03f */
[----:B------:R-:W-:Y:S01]  /*1a50*/  UIADD3 UR6, UR14, 0x406, URZ ;  /* 0x000004060e067890 */ /* 0x000fe2000fffe03f */
[----:B------:R-:W-:Y:S01]  /*1a60*/  UMOV UR5, 0x40000040 ;  /* 0x4000004000057882 */ /* 0x000fe20000000000 */
[----:B------:R-:W-:Y:S01]  /*1a70*/  UMOV UR7, 0x40000040 ;  /* 0x4000004000077882 */ /* 0x000fe20000000000 */
[----:B------:R-:W-:Y:S02]  /*1a80*/  WARPGROUP.DEPBAR.LE gsb0, 0x0 ;  /* 0x00008000000079c5 */ /* 0x000fe40000010000 */
[----:B------:R-:W-:-:S06]  /*1a90*/  WARPGROUP.ARRIVE ;  /* 0x00000000000079c5 */ /* 0x000fcc0000000000 */
[----:B------:R-:W-:Y:S03]  /*1aa0*/  HGMMA.64x128x16.F32.BF16 R24, gdesc[UR56], R24, gsb0 ;  /* 0x01e00000381879f0 */ /* 0x000fe60008001818 */
[----:B------:R-:W-:Y:S02]  /*1ab0*/  WARPGROUP.DEPBAR.LE gsb0, 0x0 ;  /* 0x00008000000079c5 */ /* 0x000fe40000010000 */
[----:B------:R-:W-:-:S07]  /*1ac0*/  WARPGROUP.ARRIVE ;  /* 0x00000000000079c5 */ /* 0x000fce0000000000 */
        /* <DEDUP_REMOVED lines=15> */
[----:B------:R-:W-:Y:S01]  /*1bc0*/  HGMMA.64x128x16.F32.BF16 R24, gdesc[UR4], R24, gsb0 ;  /* 0x01e00000041879f0 */ /* 0x000fe20008001818 */
[----:B------:R-:W-:Y:S01]  /*1bd0*/  ULDC UR6, c[0x0][0x604] ;  /* 0x0001810000067ab9 */ /* 0x000fe20000000800 */
[----:B------:R-:W-:Y:S01]  /*1be0*/  ULDC UR7, c[0x0][0x604] ;  /* 0x0001810000077ab9 */ /* 0x000fe20000000800 */
[----:B------:R-:W-:Y:S02]  /*1bf0*/  WARPGROUP.DEPBAR.LE gsb0, 0x0 ;  /* 0x00008000000079c5 */ /* 0x000fe40000010000 */
[----:B------:R-:W-:Y:S02]  /*1c00*/  FSEL R24, R24, -INF , P1 ;  /* 0xff80000018187808 */ /* 0x000fe40000800000 */
[----:B------:R-:W-:Y:S02]  /*1c10*/  FSEL R30, R30, -INF , P1 ;  /* 0xff8000001e1e7808 */ /* 0x000fe40000800000 */
[----:B------:R-:W-:Y:S02]  /*1c20*/  ISETP.GE.AND P1, PT, R3, R14, PT ;  /* 0x0000000e0300720c */ /* 0x000fe40003f26270 */
[----:B------:R-:W-:-:S02]  /*1c30*/  IADD3 R14, R12, 0x19, RZ ;  /* 0x000000190c0e7810 */ /* 0x000fc40007ffe0ff */
[----:B------:R-:W-:Y:S02]  /*1c40*/  FSEL R25, R25, -INF , P6 ;  /* 0xff80000019197808 */ /* 0x000fe40003000000 */
[----:B------:R-:W-:Y:S02]  /*1c50*/  FSEL R31, R31, -INF , P6 ;  /* 0xff8000001f1f7808 */ /* 0x000fe40003000000 */
[C---:B------:R-:W-:Y:S02]  /*1c60*/  ISETP.GE.AND P6, PT, R3.reuse, R14, PT ;  /* 0x0000000e0300720c */ /* 0x040fe40003fc6270 */
[----:B------:R-:W-:Y:S02]  /*1c70*/  FSEL R28, R28, -INF , P2 ;  /* 0xff8000001c1c7808 */ /* 0x000fe40001000000 */
[----:B------:R-:W-:Y:S02]  /*1c80*/  FSEL R34, R34, -INF , P2 ;  /* 0xff80000022227808 */ /* 0x000fe40001000000 */
[----:B------:R-:W-:Y:S01]  /*1c90*/  ISETP.GE.AND P2, PT, R3, R18, PT ;  /* 0x000000120300720c */ /* 0x000fe20003f46270 */
[----:B------:R-:W-:Y:S01]  /*1ca0*/  VIADD R18, R12, 0x28 ;  /* 0x000000280c127836 */ /* 0x000fe20000000000 */
[----:B------:R-:W-:-:S02]  /*1cb0*/  FSEL R36, R36, -INF , P1 ;  /* 0xff80000024247808 */ /* 0x000fc40000800000 */
[----:B------:R-:W-:Y:S02]  /*1cc0*/  FSEL R42, R42, -INF , P1 ;  /* 0xff8000002a2a7808 */ /* 0x000fe40000800000 */
[----:B------:R-:W-:Y:S02]  /*1cd0*/  FSEL R37, R37, -INF , P6 ;  /* 0xff80000025257808 */ /* 0x000fe40003000000 */
[----:B------:R-:W-:Y:S02]  /*1ce0*/  FSEL R43, R43, -INF , P6 ;  /* 0xff8000002b2b7808 */ /* 0x000fe40003000000 */
[CC--:B------:R-:W-:Y:S02]  /*1cf0*/  ISETP.GE.AND P1, PT, R11.reuse, R12.reuse, PT ;  /* 0x0000000c0b00720c */ /* 0x0c0fe40003f26270 */
[----:B------:R-:W-:Y:S02]  /*1d00*/  ISETP.GT.AND P6, PT, R11, R12, PT ;  /* 0x0000000c0b00720c */ /* 0x000fe40003fc4270 */
[----:B------:R-:W-:-:S02]  /*1d10*/  FSEL R32, R32, -INF , P4 ;  /* 0xff80000020207808 */ /* 0x000fc40002000000 */
[----:B------:R-:W-:Y:S02]  /*1d20*/  FSEL R38, R38, -INF , P4 ;  /* 0xff80000026267808 */ /* 0x000fe40002000000 */
[----:B------:R-:W-:Y:S02]  /*1d30*/  FSEL R26, R26, -INF , P1 ;  /* 0xff8000001a1a7808 */ /* 0x000fe40000800000 */
[----:B------:R-:W-:Y:S02]  /*1d40*/  FSEL R27, R27, -INF , P6 ;  /* 0xff8000001b1b7808 */ /* 0x000fe40003000000 */
[----:B------:R-:W-:Y:S01]  /*1d50*/  ISETP.GE.AND P4, PT, R3, R18, PT ;  /* 0x000000120300720c */ /* 0x000fe20003f86270 */
[----:B------:R-:W-:Y:S01]  /*1d60*/  VIADD R18, R12, 0x31 ;  /* 0x000000310c127836 */ /* 0x000fe20000000000 */
[----:B------:R-:W-:Y:S02]  /*1d70*/  FMNMX R13, R26, R27, !PT ;  /* 0x0000001b1a0d7209 */ /* 0x000fe40007800000 */
[----:B------:R-:W-:-:S02]  /*1d80*/  IADD3 R14, R12, 0x21, RZ ;  /* 0x000000210c0e7810 */ /* 0x000fc40007ffe0ff */
[----:B------:R-:W-:Y:S02]  /*1d90*/  ISETP.GE.AND P1, PT, R3, R18, PT ;  /* 0x000000120300720c */ /* 0x000fe40003f26270 */
[----:B------:R-:W-:Y:S02]  /*1da0*/  FMNMX R18, R30, R13, !PT ;  /* 0x0000000d1e127209 */ /* 0x000fe40007800000 */
[----:B------:R-:W-:Y:S02]  /*1db0*/  FSEL R29, R29, -INF , P3 ;  /* 0xff8000001d1d7808 */ /* 0x000fe40001800000 */
[----:B------:R-:W-:Y:S02]  /*1dc0*/  FMNMX R13, R31, R18, !PT ;  /* 0x000000121f0d7209 */ /* 0x000fe40007800000 */
[----:B------:R-:W-:Y:S02]  /*1dd0*/  FSEL R35, R35, -INF , P3 ;  /* 0xff80000023237808 */ /* 0x000fe40001800000 */
[----:B------:R-:W-:-:S02]  /*1de0*/  ISETP.GE.AND P3, PT, R3, R14, PT ;  /* 0x0000000e0300720c */ /* 0x000fc40003f66270 */
[----:B------:R-:W-:Y:S02]  /*1df0*/  IADD3 R14, R12, 0x29, RZ ;  /* 0x000000290c0e7810 */ /* 0x000fe40007ffe0ff */
[----:B------:R-:W-:Y:S02]  /*1e00*/  FMNMX R18, R34, R13, !PT ;  /* 0x0000000d22127209 */ /* 0x000fe40007800000 */
[----:B------:R-:W-:Y:S02]  /*1e10*/  FSEL R33, R33, -INF , P5 ;  /* 0xff80000021217808 */ /* 0x000fe40002800000 */
[----:B------:R-:W-:Y:S02]  /*1e20*/  FSEL R39, R39, -INF , P5 ;  /* 0xff80000027277808 */ /* 0x000fe40002800000 */
[----:B------:R-:W-:Y:S02]  /*1e30*/  ISETP.GE.AND P5, PT, R3, R14, PT ;  /* 0x0000000e0300720c */ /* 0x000fe40003fa6270 */
[----:B------:R-:W-:-:S02]  /*1e40*/  FMNMX R13, R35, R18, !PT ;  /* 0x00000012230d7209 */ /* 0x000fc40007800000 */
[----:B------:R-:W-:Y:S02]  /*1e50*/  IADD3 R14, R12, 0x30, RZ ;  /* 0x000000300c0e7810 */ /* 0x000fe40007ffe0ff */
[----:B------:R-:W-:Y:S02]  /*1e60*/  FMNMX R18, R38, R13, !PT ;  /* 0x0000000d26127209 */ /* 0x000fe40007800000 */
[----:B------:R-:W-:Y:S02]  /*1e70*/  ISETP.GE.AND P6, PT, R3, R14, PT ;  /* 0x0000000e0300720c */ /* 0x000fe40003fc6270 */
[----:B------:R-:W-:Y:S02]  /*1e80*/  IADD3 R14, R12, 0x38, RZ ;  /* 0x000000380c0e7810 */ /* 0x000fe40007ffe0ff */
[----:B------:R-:W-:Y:S02]  /*1e90*/  FMNMX R13, R39, R18, !PT ;  /* 0x00000012270d7209 */ /* 0x000fe40007800000 */
[----:B------:R-:W-:-:S02]  /*1ea0*/  FSEL R40, R40, -INF , P2 ;  /* 0xff80000028287808 */ /* 0x000fc40001000000 */
[----:B------:R-:W-:Y:S02]  /*1eb0*/  FSEL R46, R46, -INF , P2 ;  /* 0xff8000002e2e7808 */ /* 0x000fe40001000000 */
[----:B------:R-:W-:Y:S01]  /*1ec0*/  ISETP.GE.AND P2, PT, R3, R14, PT ;  /* 0x0000000e0300720c */ /* 0x000fe20003f46270 */
[----:B------:R-:W-:Y:S01]  /*1ed0*/  VIADD R14, R12, 0x39 ;  /* 0x000000390c0e7836 */ /* 0x000fe20000000000 */
[----:B------:R-:W-:Y:S02]  /*1ee0*/  FMNMX R18, R42, R13, !PT ;  /* 0x0000000d2a127209 */ /* 0x000fe40007800000 */
[----:B------:R-:W-:Y:S02]  /*1ef0*/  FSEL R41, R41, -INF , P3 ;  /* 0xff80000029297808 */ /* 0x000fe40001800000 */
[----:B------:R-:W-:Y:S02]  /*1f00*/  FSEL R47, R47, -INF , P3 ;  /* 0xff8000002f2f7808 */ /* 0x000fe40001800000 */
[----:B------:R-:W-:-:S02]  /*1f10*/  ISETP.GE.AND P3, PT, R3, R14, PT ;  /* 0x0000000e0300720c */ /* 0x000fc40003f66270 */
[----:B------:R-:W-:Y:S02]  /*1f20*/  FMNMX R13, R43, R18, !PT ;  /* 0x000000122b0d7209 */ /* 0x000fe40007800000 */
[----:B------:R-:W-:Y:S02]  /*1f30*/  IADD3 R14, R12, 0x40, RZ ;  /* 0x000000400c0e7810 */ /* 0x000fe40007ffe0ff */
[----:B------:R-:W-:Y:S02]  /*1f40*/  FSEL R44, R44, -INF , P4 ;  /* 0xff8000002c2c7808 */ /* 0x000fe40002000000 */
[----:B------:R-:W-:Y:S02]  /*1f50*/  FSEL R50, R50, -INF , P4 ;  /* 0xff80000032327808 */ /* 0x000fe40002000000 */
[----:B------:R-:W-:Y:S02]  /*1f60*/  FMNMX R18, R46, R13, !PT ;  /* 0x0000000d2e127209 */ /* 0x000fe40007800000 */
[----:B------:R-:W-:Y:S01]  /*1f70*/  ISETP.GE.AND P4, PT, R3, R14, PT ;  /* 0x0000000e0300720c */ /* 0x000fe20003f86270 */
[----:B------:R-:W-:Y:S01]  /*1f80*/  VIADD R14, R12, 0x41 ;  /* 0x000000410c0e7836 */ /* 0x000fe20000000000 */
[----:B------:R-:W-:-:S02]  /*1f90*/  FMNMX R13, R47, R18, !PT ;  /* 0x000000122f0d7209 */ /* 0x000fc40007800000 */
[----:B------:R-:W-:Y:S02]  /*1fa0*/  FSEL R45, R45, -INF , P5 ;  /* 0xff8000002d2d7808 */ /* 0x000fe40002800000 */
[----:B------:R-:W-:Y:S02]  /*1fb0*/  FSEL R51, R51, -INF , P5 ;  /* 0xff80000033337808 */ /* 0x000fe40002800000 */
[----:B------:R-:W-:Y:S02]  /*1fc0*/  ISETP.GE.AND P5, PT, R3, R14, PT ;  /* 0x0000000e0300720c */ /* 0x000fe40003fa6270 */
[----:B------:R-:W-:Y:S02]  /*1fd0*/  IADD3 R14, R12, 0x48, RZ ;  /* 0x000000480c0e7810 */ /* 0x000fe40007ffe0ff */
[----:B------:R-:W-:Y:S02]  /*1fe0*/  FMNMX R18, R50, R13, !PT ;  /* 0x0000000d32127209 */ /* 0x000fe40007800000 */
[----:B------:R-:W-:-:S02]  /*1ff0*/  FSEL R48, R48, -INF , P6 ;  /* 0xff80000030307808 */ /* 0x000fc40003000000 */
[----:B------:R-:W-:Y:S02]  /*2000*/  FSEL R54, R54, -INF , P6 ;  /* 0xff80000036367808 */ /* 0x000fe40003000000 */
[----:B------:R-:W-:Y:S01]  /*2010*/  ISETP.GE.AND P6, PT, R3, R14, PT ;  /* 0x0000000e0300720c */ /* 0x000fe20003fc6270 */
[----:B------:R-:W-:Y:S01]  /*2020*/  VIADD R14, R12, 0x49 ;  /* 0x000000490c0e7836 */ /* 0x000fe20000000000 */
[----:B-1----:R-:W-:Y:S02]  /*2030*/  FMNMX R15, R51, R18, !PT ;  /* 0x00000012330f7209 */ /* 0x002fe40007800000 */
[----:B------:R-:W-:Y:S02]  /*2040*/  FMNMX R13, R24, R25, !PT ;  /* 0x00000019180d7209 */ /* 0x000fe40007800000 */
[----:B------:R-:W-:Y:S02]  /*2050*/  FSEL R55, R55, -INF , P1 ;  /* 0xff80000037377808 */ /* 0x000fe40000800000 */
[----:B------:R-:W-:-:S02]  /*2060*/  FMNMX R20, R54, R15, !PT ;  /* 0x0000000f36147209 */ /* 0x000fc40007800000 */
[----:B------:R-:W-:Y:S02]  /*2070*/  FSEL R49, R49, -INF , P1 ;  /* 0xff80000031317808 */ /* 0x000fe40000800000 */
[----:B------:R-:W-:Y:S02]  /*2080*/  ISETP.GE.AND P1, PT, R3, R14, PT ;  /* 0x0000000e0300720c */ /* 0x000fe40003f26270 */
[----:B------:R-:W-:Y:S02]  /*2090*/  FMNMX R18, R28, R13, !PT ;  /* 0x0000000d1c127209 */ /* 0x000fe40007800000 */
[----:B------:R-:W-:Y:S02]  /*20a0*/  IADD3 R14, R12, 0x50, RZ ;  /* 0x000000500c0e7810 */ /* 0x000fe40007ffe0ff */
[----:B------:R-:W-:Y:S02]  /*20b0*/  FSEL R58, R58, -INF , P2 ;  /* 0xff8000003a3a7808 */ /* 0x000fe40001000000 */
[----:B------:R-:W-:-:S02]  /*20c0*/  FMNMX R15, R55, R20, !PT ;  /* 0x00000014370f7209 */ /* 0x000fc40007800000 */
[----:B------:R-:W-:Y:S02]  /*20d0*/  FSEL R52, R52, -INF , P2 ;  /* 0xff80000034347808 */ /* 0x000fe40001000000 */
[----:B------:R-:W-:Y:S02]  /*20e0*/  FMNMX R13, R29, R18, !PT ;  /* 0x000000121d0d7209 */ /* 0x000fe40007800000 */
[----:B------:R-:W-:Y:S01]  /*20f0*/  ISETP.GE.AND P2, PT, R3, R14, PT ;  /* 0x0000000e0300720c */ /* 0x000fe20003f46270 */
[----:B------:R-:W-:Y:S01]  /*2100*/  VIADD R14, R12, 0x51 ;  /* 0x000000510c0e7836 */ /* 0x000fe20000000000 */
[----:B------:R-:W-:Y:S02]  /*2110*/  FSEL R59, R59, -INF , P3 ;  /* 0xff8000003b3b7808 */ /* 0x000fe40001800000 */
[----:B------:R-:W-:Y:S02]  /*2120*/  FMNMX R20, R58, R15, !PT ;  /* 0x0000000f3a147209 */ /* 0x000fe40007800000 */
[----:B------:R-:W-:-:S02]  /*2130*/  FMNMX R18, R32, R13, !PT ;  /* 0x0000000d20127209 */ /* 0x000fc40007800000 */
[----:B------:R-:W-:Y:S02]  /*2140*/  FSEL R53, R53, -INF , P3 ;  /* 0xff80000035357808 */ /* 0x000fe40001800000 */
[----:B------:R-:W-:Y:S02]  /*2150*/  FSEL R62, R62, -INF , P4 ;  /* 0xff8000003e3e7808 */ /* 0x000fe40002000000 */
[----:B------:R-:W-:Y:S02]  /*2160*/  FMNMX R15, R59, R20, !PT ;  /* 0x000000143b0f7209 */ /* 0x000fe40007800000 */
[----:B------:R-:W-:Y:S02]  /*2170*/  ISETP.GE.AND P3, PT, R3, R14, PT ;  /* 0x0000000e0300720c */ /* 0x000fe40003f66270 */
[----:B------:R-:W-:Y:S02]  /*2180*/  IADD3 R14, R12, 0x58, RZ ;  /* 0x000000580c0e7810 */ /* 0x000fe40007ffe0ff */
[----:B------:R-:W-:-:S02]  /*2190*/  FMNMX R13, R33, R18, !PT ;  /* 0x00000012210d7209 */ /* 0x000fc40007800000 */
[----:B------:R-:W-:Y:S02]  /*21a0*/  FSEL R63, R63, -INF , P5 ;  /* 0xff8000003f3f7808 */ /* 0x000fe40002800000 */
[----:B------:R-:W-:Y:S02]  /*21b0*/  FMNMX R20, R62, R15, !PT ;  /* 0x0000000f3e147209 */ /* 0x000fe40007800000 */
[----:B------:R-:W-:Y:S02]  /*21c0*/  FSEL R56, R56, -INF , P4 ;  /* 0xff80000038387808 */ /* 0x000fe40002000000 */
[----:B------:R-:W-:Y:S01]  /*21d0*/  ISETP.GE.AND P4, PT, R3, R14, PT ;  /* 0x0000000e0300720c */ /* 0x000fe20003f86270 */
[----:B------:R-:W-:Y:S01]  /*21e0*/  VIADD R14, R12, 0x59 ;  /* 0x000000590c0e7836 */ /* 0x000fe20000000000 */
[----:B------:R-:W-:Y:S02]  /*21f0*/  FMNMX R18, R36, R13, !PT ;  /* 0x0000000d24127209 */ /* 0x000fe40007800000 */
[----:B------:R-:W-:-:S02]  /*2200*/  FSEL R66, R66, -INF , P6 ;  /* 0xff80000042427808 */ /* 0x000fc40003000000 */
[----:B------:R-:W-:Y:S02]  /*2210*/  FMNMX R15, R63, R20, !PT ;  /* 0x000000143f0f7209 */ /* 0x000fe40007800000 */
[----:B------:R-:W-:Y:S02]  /*2220*/  FMNMX R13, R37, R18, !PT ;  /* 0x00000012250d7209 */ /* 0x000fe40007800000 */
[----:B------:R-:W-:Y:S02]  /*2230*/  FSEL R57, R57, -INF , P5 ;  /* 0xff80000039397808 */ /* 0x000fe40002800000 */
[----:B------:R-:W-:Y:S02]  /*2240*/  ISETP.GE.AND P5, PT, R3, R14, PT ;  /* 0x0000000e0300720c */ /* 0x000fe40003fa6270 */
[----:B------:R-:W-:Y:S02]  /*2250*/  FSEL R67, R67, -INF , P1 ;  /* 0xff80000043437808 */ /* 0x000fe40000800000 */
[----:B------:R-:W-:-:S02]  /*2260*/  FMNMX R20, R66, R15, !PT ;  /* 0x0000000f42147209 */ /* 0x000fc40007800000 */
[----:B------:R-:W-:Y:S02]  /*2270*/  IADD3 R14, R12, 0x60, RZ ;  /* 0x000000600c0e7810 */ /* 0x000fe40007ffe0ff */
[----:B------:R-:W-:Y:S02]  /*2280*/  FMNMX R18, R40, R13, !PT ;  /* 0x0000000d28127209 */ /* 0x000fe40007800000 */
[----:B------:R-:W-:Y:S02]  /*2290*/  FSEL R60, R60, -INF , P6 ;  /* 0xff8000003c3c7808 */ /* 0x000fe40003000000 */
[----:B------:R-:W-:Y:S02]  /*22a0*/  FSEL R70, R70, -INF , P2 ;  /* 0xff80000046467808 */ /* 0x000fe40001000000 */
[----:B------:R-:W-:Y:S02]  /*22b0*/  FMNMX R15, R67, R20, !PT ;  /* 0x00000014430f7209 */ /* 0x000fe40007800000 */
[----:B------:R-:W-:Y:S01]  /*22c0*/  ISETP.GE.AND P6, PT, R3, R14, PT ;  /* 0x0000000e0300720c */ /* 0x000fe20003fc6270 */
[----:B------:R-:W-:Y:S01]  /*22d0*/  VIADD R14, R12, 0x61 ;  /* 0x000000610c0e7836 */ /* 0x000fe20000000000 */
[----:B------:R-:W-:-:S02]  /*22e0*/  FMNMX R13, R41, R18, !PT ;  /* 0x00000012290d7209 */ /* 0x000fc40007800000 */
[----:B------:R-:W-:Y:S02]  /*22f0*/  FSEL R71, R71, -INF , P3 ;  /* 0xff80000047477808 */ /* 0x000fe40001800000 */
[----:B------:R-:W-:Y:S02]  /*2300*/  FMNMX R20, R70, R15, !PT ;  /* 0x0000000f46147209 */ /* 0x000fe40007800000 */
[----:B------:R-:W-:Y:S02]  /*2310*/  FSEL R61, R61, -INF , P1 ;  /* 0xff8000003d3d7808 */ /* 0x000fe40000800000 */
[----:B------:R-:W-:Y:S02]  /*2320*/  FMNMX R18, R44, R13, !PT ;  /* 0x0000000d2c127209 */ /* 0x000fe40007800000 */
[----:B------:R-:W-:Y:S02]  /*2330*/  ISETP.GE.AND P1, PT, R3, R14, PT ;  /* 0x0000000e0300720c */ /* 0x000fe40003f26270 */
[----:B------:R-:W-:-:S02]  /*2340*/  IADD3 R14, R12, 0x68, RZ ;  /* 0x000000680c0e7810 */ /* 0x000fc40007ffe0ff */
[----:B------:R-:W-:Y:S02]  /*2350*/  FSEL R74, R74, -INF , P4 ;  /* 0xff8000004a4a7808 */ /* 0x000fe40002000000 */
[----:B------:R-:W-:Y:S02]  /*2360*/  FMNMX R15, R71, R20, !PT ;  /* 0x00000014470f7209 */ /* 0x000fe40007800000 */
[----:B------:R-:W-:Y:S02]  /*2370*/  FMNMX R13, R45, R18, !PT ;  /* 0x000000122d0d7209 */ /* 0x000fe40007800000 */
[----:B------:R-:W-:Y:S02]  /*2380*/  FSEL R64, R64, -INF , P2 ;  /* 0xff80000040407808 */ /* 0x000fe40001000000 */
[----:B------:R-:W-:Y:S01]  /*2390*/  ISETP.GE.AND P2, PT, R3, R14, PT ;  /* 0x0000000e0300720c */ /* 0x000fe20003f46270 */
[----:B------:R-:W-:Y:S01]  /*23a0*/  VIADD R14, R12, 0x69 ;  /* 0x000000690c0e7836 */ /* 0x000fe20000000000 */
[----:B------:R-:W-:-:S02]  /*23b0*/  FSEL R75, R75, -INF , P5 ;  /* 0xff8000004b4b7808 */ /* 0x000fc40002800000 */
[----:B------:R-:W-:Y:S02]  /*23c0*/  FMNMX R20, R74, R15, !PT ;  /* 0x0000000f4a147209 */ /* 0x000fe40007800000 */
[----:B------:R-:W-:Y:S02]  /*23d0*/  FMNMX R18, R48, R13, !PT ;  /* 0x0000000d30127209 */ /* 0x000fe40007800000 */
[----:B------:R-:W-:Y:S02]  /*23e0*/  FSEL R78, R78, -INF , P6 ;  /* 0xff8000004e4e7808 */ /* 0x000fe40003000000 */
[----:B------:R-:W-:Y:S02]  /*23f0*/  FMNMX R15, R75, R20, !PT ;  /* 0x000000144b0f7209 */ /* 0x000fe40007800000 */
[----:B------:R-:W-:Y:S02]  /*2400*/  FSEL R65, R65, -INF , P3 ;  /* 0xff80000041417808 */ /* 0x000fe40001800000 */
[----:B------:R-:W-:-:S02]  /*2410*/  ISETP.GE.AND P3, PT, R3, R14, PT ;  /* 0x0000000e0300720c */ /* 0x000fc40003f66270 */
[----:B------:R-:W-:Y:S02]  /*2420*/  FMNMX R13, R49, R18, !PT ;  /* 0x00000012310d7209 */ /* 0x000fe40007800000 */
[----:B------:R-:W-:Y:S02]  /*2430*/  IADD3 R14, R12, 0x70, RZ ;  /* 0x000000700c0e7810 */ /* 0x000fe40007ffe0ff */
[----:B------:R-:W-:Y:S02]  /*2440*/  FSEL R79, R79, -INF , P1 ;  /* 0xff8000004f4f7808 */ /* 0x000fe40000800000 */
[----:B------:R-:W-:Y:S02]  /*2450*/  FMNMX R20, R78, R15, !PT ;  /* 0x0000000f4e147209 */ /* 0x000fe40007800000 */
[----:B------:R-:W-:Y:S02]  /*2460*/  FSEL R68, R68, -INF , P4 ;  /* 0xff80000044447808 */ /* 0x000fe40002000000 */
[----:B------:R-:W-:-:S02]  /*2470*/  FMNMX R18, R52, R13, !PT ;  /* 0x0000000d34127209 */ /* 0x000fc40007800000 */
[----:B------:R-:W-:Y:S01]  /*2480*/  ISETP.GE.AND P4, PT, R3, R14, PT ;  /* 0x0000000e0300720c */ /* 0x000fe20003f86270 */
[----:B------:R-:W-:Y:S01]  /*2490*/  VIADD R14, R12, 0x71 ;  /* 0x000000710c0e7836 */ /* 0x000fe20000000000 */
[----:B------:R-:W-:Y:S02]  /*24a0*/  FSEL R82, R82, -INF , P2 ;  /* 0xff80000052527808 */ /* 0x000fe40001000000 */
[----:B------:R-:W-:Y:S02]  /*24b0*/  FMNMX R15, R79, R20, !PT ;  /* 0x000000144f0f7209 */ /* 0x000fe40007800000 */
[----:B------:R-:W-:Y:S02]  /*24c0*/  FMNMX R13, R53, R18, !PT ;  /* 0x00000012350d7209 */ /* 0x000fe40007800000 */
[----:B------:R-:W-:Y:S02]  /*24d0*/  FSEL R69, R69, -INF , P5 ;  /* 0xff80000045457808 */ /* 0x000fe40002800000 */
[----:B------:R-:W-:-:S02]  /*24e0*/  FSEL R83, R83, -INF , P3 ;  /* 0xff80000053537808 */ /* 0x000fc40001800000 */
[----:B------:R-:W-:Y:S02]  /*24f0*/  FMNMX R18, R82, R15, !PT ;  /* 0x0000000f52127209 */ /* 0x000fe40007800000 */
[----:B------:R-:W-:Y:S02]  /*2500*/  ISETP.GE.AND P5, PT, R3, R14, PT ;  /* 0x0000000e0300720c */ /* 0x000fe40003fa6270 */
[----:B------:R-:W-:Y:S02]  /*2510*/  FMNMX R14, R56, R13, !PT ;  /* 0x0000000d380e7209 */ /* 0x000fe40007800000 */
[----:B------:R-:W-:Y:S02]  /*2520*/  FSEL R86, R86, -INF , P4 ;  /* 0xff80000056567808 */ /* 0x000fe40002000000 */
[----:B------:R-:W-:Y:S02]  /*2530*/  FMNMX R15, R83, R18, !PT ;  /* 0x00000012530f7209 */ /* 0x000fe40007800000 */
[----:B------:R-:W-:-:S02]  /*2540*/  FMNMX R13, R57, R14, !PT ;  /* 0x0000000e390d7209 */ /* 0x000fc40007800000 */
[----:B------:R-:W-:Y:S02]  /*2550*/  FSEL R87, R87, -INF , P5 ;  /* 0xff80000057577808 */ /* 0x000fe40002800000 */
[----:B------:R-:W-:Y:S02]  /*2560*/  FMNMX R18, R86, R15, !PT ;  /* 0x0000000f56127209 */ /* 0x000fe40007800000 */
[----:B------:R-:W-:Y:S02]  /*2570*/  FMNMX R14, R60, R13, !PT ;  /* 0x0000000d3c0e7209 */ /* 0x000fe40007800000 */
[----:B------:R-:W-:Y:S02]  /*2580*/  FMNMX R18, R87, R18, !PT ;  /* 0x0000001257127209 */ /* 0x000fe40007800000 */
[----:B------:R-:W-:Y:S02]  /*2590*/  FMNMX R13, R61, R14, !PT ;  /* 0x0000000e3d0d7209 */ /* 0x000fe40007800000 */
[----:B------:R-:W-:Y:S01]  /*25a0*/  FSEL R72, R72, -INF , P6 ;  /* 0xff80000048487808 */ /* 0x000fe20003000000 */
[----:B------:R-:W1:Y:S01]  /*25b0*/  SHFL.BFLY PT, R15, R18, 0x1, 0x1f ;  /* 0x0c201f00120f7f89 */ /* 0x000e6200000e0000 */
[----:B------:R-:W-:-:S02]  /*25c0*/  FMNMX R14, R64, R13, !PT ;  /* 0x0000000d400e7209 */ /* 0x000fc40007800000 */
[----:B------:R-:W-:Y:S02]  /*25d0*/  FSEL R73, R73, -INF , P1 ;  /* 0xff80000049497808 */ /* 0x000fe40000800000 */
[----:B------:R-:W-:Y:S02]  /*25e0*/  FMNMX R13, R65, R14, !PT ;  /* 0x0000000e410d7209 */ /* 0x000fe40007800000 */
[----:B------:R-:W-:Y:S02]  /*25f0*/  FSEL R76, R76, -INF , P2 ;  /* 0xff8000004c4c7808 */ /* 0x000fe40001000000 */
[----:B------:R-:W-:Y:S02]  /*2600*/  FMNMX R14, R68, R13, !PT ;  /* 0x0000000d440e7209 */ /* 0x000fe40007800000 */
[----:B------:R-:W-:Y:S02]  /*2610*/  FSEL R77, R77, -INF , P3 ;  /* 0xff8000004d4d7808 */ /* 0x000fe40001800000 */
[----:B------:R-:W-:-:S02]  /*2620*/  FMNMX R13, R69, R14, !PT ;  /* 0x0000000e450d7209 */ /* 0x000fc40007800000 */
[----:B------:R-:W-:Y:S02]  /*2630*/  FSEL R80, R80, -INF , P4 ;  /* 0xff80000050507808 */ /* 0x000fe40002000000 */
[----:B------:R-:W-:Y:S02]  /*2640*/  FMNMX R14, R72, R13, !PT ;  /* 0x0000000d480e7209 */ /* 0x000fe40007800000 */
[----:B------:R-:W-:Y:S02]  /*2650*/  FSEL R81, R81, -INF , P5 ;  /* 0xff80000051517808 */ /* 0x000fe40002800000 */
[----:B------:R-:W-:Y:S02]  /*2660*/  FMNMX R13, R73, R14, !PT ;  /* 0x0000000e490d7209 */ /* 0x000fe40007800000 */
[----:B------:R-:W-:Y:S02]  /*2670*/  IADD3 R14, R12, 0x78, RZ ;  /* 0x000000780c0e7810 */ /* 0x000fe40007ffe0ff */
[----:B-1----:R-:W-:-:S02]  /*2680*/  FMNMX R15, R18, R15, !PT ;  /* 0x0000000f120f7209 */ /* 0x002fc40007800000 */
[----:B------:R-:W-:Y:S02]  /*2690*/  FMNMX R18, R76, R13, !PT ;  /* 0x0000000d4c127209 */ /* 0x000fe40007800000 */
[----:B------:R-:W-:Y:S01]  /*26a0*/  ISETP.GE.AND P1, PT, R3, R14, PT ;  /* 0x0000000e0300720c */ /* 0x000fe20003f26270 */
[----:B------:R-:W-:Y:S01]  /*26b0*/  VIADD R14, R12, 0x79 ;  /* 0x000000790c0e7836 */ /* 0x000fe20000000000 */
[----:B------:R-:W-:Y:S01]  /*26c0*/  FMNMX R13, R77, R18, !PT ;  /* 0x000000124d0d7209 */ /* 0x000fe20007800000 */
[----:B------:R-:W1:Y:S01]  /*26d0*/  SHFL.BFLY PT, R20, R15, 0x2, 0x1f ;  /* 0x0c401f000f147f89 */ /* 0x000e6200000e0000 */
[----:B------:R-:W-:Y:S02]  /*26e0*/  FSEL R84, R84, -INF , P1 ;  /* 0xff80000054547808 */ /* 0x000fe40000800000 */
[----:B------:R-:W-:Y:S02]  /*26f0*/  FMNMX R18, R80, R13, !PT ;  /* 0x0000000d50127209 */ /* 0x000fe40007800000 */
[----:B------:R-:W-:-:S02]  /*2700*/  ISETP.GE.AND P2, PT, R3, R14, PT ;  /* 0x0000000e0300720c */ /* 0x000fc40003f46270 */
[----:B------:R-:W-:Y:S02]  /*2710*/  FMNMX R13, R81, R18, !PT ;  /* 0x00000012510d7209 */ /* 0x000fe40007800000 */
[----:B------:R-:W-:Y:S02]  /*2720*/  FSEL R85, R85, -INF , P2 ;  /* 0xff80000055557808 */ /* 0x000fe40001000000 */
[----:B------:R-:W-:-:S04]  /*2730*/  FMNMX R14, R84, R13, !PT ;  /* 0x0000000d540e7209 */ /* 0x000fc80007800000 */
[----:B------:R-:W-:-:S05]  /*2740*/  FMNMX R14, R85, R14, !PT ;  /* 0x0000000e550e7209 */ /* 0x000fca0007800000 */
[----:B------:R-:W2:Y:S01]  /*2750*/  SHFL.BFLY PT, R13, R14, 0x1, 0x1f ;  /* 0x0c201f000e0d7f89 */ /* 0x000ea200000e0000 */
[----:B-1----:R-:W-:-:S04]  /*2760*/  FMNMX R20, R15, R20, !PT ;  /* 0x000000140f147209 */ /* 0x002fc80007800000 */
[----:B------:R-:W-:-:S04]  /*2770*/  FSETP.NEU.AND P1, PT, R20, -INF , PT ;  /* 0xff8000001400780b */ /* 0x000fc80003f2d000 */
[----:B------:R-:W-:-:S05]  /*2780*/  FSEL R15, R20, RZ, P1 ;  /* 0x000000ff140f7208 */ /* 0x000fca0000800000 */
[----:B------:R-:W-:Y:S01]  /*2790*/  FMUL R88, R15, UR6 ;  /* 0x000000060f587c20 */ /* 0x000fe20008400000 */
[----:B------:R-:W-:-:S03]  /*27a0*/  ULDC UR6, c[0x0][0x604] ;  /* 0x0001810000067ab9 */ /* 0x000fc60000000800 */
[--C-:B------:R-:W-:Y:S01]  /*27b0*/  FFMA R26, R26, UR6, -R88.reuse ;  /* 0x000000061a1a7c23 */ /* 0x100fe20008000858 */
[----:B------:R-:W-:Y:S01]  /*27c0*/  ULDC UR6, c[0x0][0x604] ;  /* 0x0001810000067ab9 */ /* 0x000fe20000000800 */
[----:B--2---:R-:W-:Y:S01]  /*27d0*/  FMNMX R13, R14, R13, !PT ;  /* 0x0000000d0e0d7209 */ /* 0x004fe20007800000 */
[--C-:B------:R-:W-:Y:S02]  /*27e0*/  FFMA R15, R27, UR6, -R88.reuse ;  /* 0x000000061b0f7c23 */ /* 0x100fe40008000858 */
[----:B------:R-:W-:Y:S01]  /*27f0*/  FSETP.GEU.AND P1, PT, R26, -126, PT ;  /* 0xc2fc00001a00780b */ /* 0x000fe20003f2e000 */
[----:B------:R-:W-:Y:S01]  /*2800*/  ULDC UR6, c[0x0][0x604] ;  /* 0x0001810000067ab9 */ /* 0x000fe20000000800 */
[----:B------:R-:W1:Y:S01]  /*2810*/  SHFL.BFLY PT, R18, R13, 0x2, 0x1f ;  /* 0x0c401f000d127f89 */ /* 0x000e6200000e0000 */
[--C-:B------:R-:W-:Y:S01]  /*2820*/  FFMA R27, R30, UR6, -R88.reuse ;  /* 0x000000061e1b7c23 */ /* 0x100fe20008000858 */
[----:B------:R-:W-:Y:S01]  /*2830*/  ULDC UR6, c[0x0][0x604] ;  /* 0x0001810000067ab9 */ /* 0x000fe20000000800 */
[----:B------:R-:W-:Y:S01]  /*2840*/  FSETP.GEU.AND P4, PT, R15, -126, PT ;  /* 0xc2fc00000f00780b */ /* 0x000fe20003f8e000 */
[--C-:B------:R-:W-:Y:S01]  /*2850*/  FFMA R31, R31, UR6, -R88.reuse ;  /* 0x000000061f1f7c23 */ /* 0x100fe20008000858 */
[----:B------:R-:W-:Y:S01]  /*2860*/  ULDC UR6, c[0x0][0x604] ;  /* 0x0001810000067ab9 */ /* 0x000fe20000000800 */
[----:B------:R-:W-:Y:S01]  /*2870*/  FSETP.GEU.AND P3, PT, R27, -126, PT ;  /* 0xc2fc00001b00780b */ /* 0x000fe20003f6e000 */
[----:B------:R-:W-:Y:S01]  /*2880*/  FFMA R17, R34, UR6, -R88 ;  /* 0x0000000622117c23 */ /* 0x000fe20008000858 */
[----:B------:R-:W-:Y:S01]  /*2890*/  ULDC UR6, c[0x0][0x604] ;  /* 0x0001810000067ab9 */ /* 0x000fe20000000800 */
[----:B------:R-:W-:-:S02]  /*28a0*/  FSETP.GEU.AND P2, PT, R31, -126, PT ;  /* 0xc2fc00001f00780b */ /* 0x000fc40003f4e000 */
[----:B------:R-:W-:Y:S01]  /*28b0*/  @!P1 FMUL R26, R26, 0.5 ;  /* 0x3f0000001a1a9820 */ /* 0x000fe20000400000 */
[----:B------:R-:W-:-:S03]  /*28c0*/  FSETP.GEU.AND P6, PT, R17, -126, PT ;  /* 0xc2fc00001100780b */ /* 0x000fc60003fce000 */
[----:B------:R2:W3:Y:S01]  /*28d0*/  MUFU.EX2 R14, R26 ;  /* 0x0000001a000e7308 */ /* 0x0004e20000000800 */
[----:B------:R-:W-:-:S03]  /*28e0*/  @!P4 FMUL R15, R15, 0.5 ;  /* 0x3f0000000f0fc820 */ /* 0x000fc60000400000 */
[----:B------:R-:W-:-:S04]  /*28f0*/  @!P3 FMUL R27, R27, 0.5 ;  /* 0x3f0000001b1bb820 */ /* 0x000fc80000400000 */
[----:B------:R-:W4:Y:S01]  /*2900*/  MUFU.EX2 R15, R15 ;  /* 0x0000000f000f7308 */ /* 0x000f220000000800 */
[--C-:B--2---:R-:W-:Y:S01]  /*2910*/  FFMA R26, R35, UR6, -R88.reuse ;  /* 0x00000006231a7c23 */ /* 0x104fe20008000858 */
[----:B-1----:R-:W-:Y:S01]  /*2920*/  FMNMX R21, R13, R18, !PT ;  /* 0x000000120d157209 */ /* 0x002fe20007800000 */
[----:B------:R-:W-:Y:S01]  /*2930*/  @!P2 FMUL R31, R31, 0.5 ;  /* 0x3f0000001f1fa820 */ /* 0x000fe20000400000 */
[----:B------:R-:W-:Y:S01]  /*2940*/  ULDC UR6, c[0x0][0x604] ;  /* 0x0001810000067ab9 */ /* 0x000fe20000000800 */
[----:B------:R-:W-:Y:S01]  /*2950*/  @!P6 FMUL R17, R17, 0.5 ;  /* 0x3f0000001111e820 */ /* 0x000fe20000400000 */
[C---:B------:R-:W-:Y:S01]  /*2960*/  FSETP.NEU.AND P5, PT, R21.reuse, -INF , PT ;  /* 0xff8000001500780b */ /* 0x040fe20003fad000 */
[--C-:B------:R-:W-:Y:S01]  /*2970*/  FFMA R38, R38, UR6, -R88.reuse ;  /* 0x0000000626267c23 */ /* 0x100fe20008000858 */
[----:B------:R-:W1:Y:S01]  /*2980*/  MUFU.EX2 R18, R31 ;  /* 0x0000001f00127308 */ /* 0x000e620000000800 */
[----:B------:R-:W-:Y:S01]  /*2990*/  ULDC UR6, c[0x0][0x604] ;  /* 0x0001810000067ab9 */ /* 0x000fe20000000800 */
[----:B------:R-:W-:Y:S01]  /*29a0*/  FSEL R13, R21, RZ, P5 ;  /* 0x000000ff150d7208 */ /* 0x000fe20002800000 */
[--C-:B------:R-:W-:Y:S01]  /*29b0*/  FFMA R30, R39, UR6, -R88.reuse ;  /* 0x00000006271e7c23 */ /* 0x100fe20008000858 */
[----:B------:R-:W-:Y:S01]  /*29c0*/  FSETP.GEU.AND P5, PT, R26, -126, PT ;  /* 0xc2fc00001a00780b */ /* 0x000fe20003fae000 */
[----:B------:R-:W-:Y:S01]  /*29d0*/  ULDC UR6, c[0x0][0x604] ;  /* 0x0001810000067ab9 */ /* 0x000fe20000000800 */
[----:B---3--:R-:W-:Y:S01]  /*29e0*/  @!P1 FMUL R14, R14, R14 ;  /* 0x0000000e0e0e9220 */ /* 0x008fe20000400000 */
[--C-:B------:R-:W-:Y:S01]  /*29f0*/  FFMA R34, R42, UR6, -R88.reuse ;  /* 0x000000062a227c23 */ /* 0x100fe20008000858 */
[----:B------:R-:W2:Y:S01]  /*2a00*/  MUFU.EX2 R27, R27 ;  /* 0x0000001b001b7308 */ /* 0x000ea20000000800 */
[----:B----4-:R-:W-:Y:S01]  /*2a10*/  @!P4 FMUL R15, R15, R15 ;  /* 0x0000000f0f0fc220 */ /* 0x010fe20000400000 */
[----:B------:R-:W-:Y:S01]  /*2a20*/  ULDC UR6, c[0x0][0x604] ;  /* 0x0001810000067ab9 */ /* 0x000fe20000000800 */
[----:B------:R-:W-:Y:S01]  /*2a30*/  FSETP.GEU.AND P4, PT, R30, -126, PT ;  /* 0xc2fc00001e00780b */ /* 0x000fe20003f8e000 */
[--C-:B------:R-:W-:Y:S01]  /*2a40*/  FFMA R35, R43, UR6, -R88.reuse ;  /* 0x000000062b237c23 */ /* 0x100fe20008000858 */
[----:B------:R-:W-:Y:S01]  /*2a50*/  ULDC UR6, c[0x0][0x604] ;  /* 0x0001810000067ab9 */ /* 0x000fe20000000800 */
[----:B------:R-:W-:Y:S01]  /*2a60*/  FSETP.GEU.AND P1, PT, R38, -126, PT ;  /* 0xc2fc00002600780b */ /* 0x000fe20003f2e000 */
[--C-:B------:R-:W-:Y:S01]  /*2a70*/  FFMA R46, R46, UR6, -R88.reuse ;  /* 0x000000062e2e7c23 */ /* 0x100fe20008000858 */
[----:B------:R-:W3:Y:S01]  /*2a80*/  MUFU.EX2 R17, R17 ;  /* 0x0000001100117308 */ /* 0x000ee20000000800 */
[----:B------:R-:W-:Y:S01]  /*2a90*/  @!P5 FMUL R26, R26, 0.5 ;  /* 0x3f0000001a1ad820 */ /* 0x000fe20000400000 */
[----:B------:R-:W-:Y:S01]  /*2aa0*/  ULDC UR6, c[0x0][0x604] ;  /* 0x0001810000067ab9 */ /* 0x000fe20000000800 */
[----:B-1----:R-:W-:Y:S01]  /*2ab0*/  @!P2 FMUL R18, R18, R18 ;  /* 0x000000121212a220 */ /* 0x002fe20000400000 */
[----:B------:R-:W-:Y:S01]  /*2ac0*/  FFMA R39, R47, UR6, -R88 ;  /* 0x000000062f277c23 */ /* 0x000fe20008000858 */
[----:B------:R-:W-:Y:S01]  /*2ad0*/  FSETP.GEU.AND P2, PT, R35, -126, PT ;  /* 0xc2fc00002300780b */ /* 0x000fe20003f4e000 */
[----:B------:R-:W-:-:S02]  /*2ae0*/  ULDC UR6, c[0x0][0x604] ;  /* 0x0001810000067ab9 */ /* 0x000fc40000000800 */
[----:B------:R-:W1:Y:S01]  /*2af0*/  MUFU.EX2 R26, R26 ;  /* 0x0000001a001a7308 */ /* 0x000e620000000800 */
[----:B--2---:R-:W-:Y:S01]  /*2b00*/  @!P3 FMUL R27, R27, R27 ;  /* 0x0000001b1b1bb220 */ /* 0x004fe20000400000 */
[----:B------:R-:W-:Y:S01]  /*2b10*/  FSETP.GEU.AND P3, PT, R34, -126, PT ;  /* 0xc2fc00002200780b */ /* 0x000fe20003f6e000 */
[----:B------:R-:W-:Y:S01]  /*2b20*/  @!P4 FMUL R30, R30, 0.5 ;  /* 0x3f0000001e1ec820 */ /* 0x000fe20000400000 */
[----:B------:R-:W-:Y:S01]  /*2b30*/  @!P1 FMUL R38, R38, 0.5 ;  /* 0x3f00000026269820 */ /* 0x000fe20000400000 */
[--C-:B------:R-:W-:Y:S01]  /*2b40*/  FFMA R42, R50, UR6, -R88.reuse ;  /* 0x00000006322a7c23 */ /* 0x100fe20008000858 */
[----:B------:R-:W-:Y:S02]  /*2b50*/  ULDC UR6, c[0x0][0x604] ;  /* 0x0001810000067ab9 */ /* 0x000fe40000000800 */
[----:B------:R-:W2:Y:S01]  /*2b60*/  MUFU.EX2 R31, R38 ;  /* 0x00000026001f7308 */ /* 0x000ea20000000800 */
[----:B---3--:R-:W-:Y:S01]  /*2b70*/  @!P6 FMUL R17, R17, R17 ;  /* 0x000000111111e220 */ /* 0x008fe20000400000 */
[----:B------:R-:W-:Y:S01]  /*2b80*/  FSETP.GEU.AND P6, PT, R46, -126, PT ;  /* 0xc2fc00002e00780b */ /* 0x000fe20003fce000 */
[----:B------:R-:W-:Y:S01]  /*2b90*/  @!P2 FMUL R35, R35, 0.5 ;  /* 0x3f0000002323a820 */ /* 0x000fe20000400000 */
[----:B------:R-:W-:Y:S01]  /*2ba0*/  FFMA R43, R51, UR6, -R88 ;  /* 0x00000006332b7c23 */ /* 0x000fe20008000858 */
[----:B------:R-:W-:-:S02]  /*2bb0*/  ULDC UR6, c[0x0][0x604] ;  /* 0x0001810000067ab9 */ /* 0x000fc40000000800 */
[----:B------:R-:W-:Y:S01]  /*2bc0*/  @!P3 FMUL R34, R34, 0.5 ;  /* 0x3f0000002222b820 */ /* 0x000fe20000400000 */
[----:B------:R-:W3:Y:S01]  /*2bd0*/  MUFU.EX2 R30, R30 ;  /* 0x0000001e001e7308 */ /* 0x000ee20000000800 */
[----:B-1----:R-:W-:Y:S01]  /*2be0*/  @!P5 FMUL R26, R26, R26 ;  /* 0x0000001a1a1ad220 */ /* 0x002fe20000400000 */
[----:B------:R-:W-:Y:S01]  /*2bf0*/  FSETP.GEU.AND P5, PT, R39, -126, PT ;  /* 0xc2fc00002700780b */ /* 0x000fe20003fae000 */
[--C-:B------:R-:W-:Y:S01]  /*2c00*/  FFMA R54, R54, UR6, -R88.reuse ;  /* 0x0000000636367c23 */ /* 0x100fe20008000858 */
[----:B------:R-:W-:Y:S02]  /*2c10*/  ULDC UR6, c[0x0][0x604] ;  /* 0x0001810000067ab9 */ /* 0x000fe40000000800 */
[--C-:B------:R-:W-:Y:S01]  /*2c20*/  FFMA R47, R55, UR6, -R88.reuse ;  /* 0x00000006372f7c23 */ /* 0x100fe20008000858 */
[----:B------:R-:W-:Y:S01]  /*2c30*/  @!P6 FMUL R46, R46, 0.5 ;  /* 0x3f0000002e2ee820 */ /* 0x000fe20000400000 */
[----:B------:R-:W1:Y:S01]  /*2c40*/  MUFU.EX2 R35, R35 ;  /* 0x0000002300237308 */ /* 0x000e620000000800 */
[----:B------:R-:W-:Y:S01]  /*2c50*/  ULDC UR6, c[0x0][0x604] ;  /* 0x0001810000067ab9 */ /* 0x000fe20000000800 */
[----:B--2---:R-:W-:Y:S01]  /*2c60*/  @!P1 FMUL R31, R31, R31 ;  /* 0x0000001f1f1f9220 */ /* 0x004fe20000400000 */
[--C-:B------:R-:W-:Y:S01]  /*2c70*/  FFMA R51, R58, UR6, -R88.reuse ;  /* 0x000000063a337c23 */ /* 0x100fe20008000858 */
[----:B------:R-:W-:Y:S01]  /*2c80*/  ULDC UR6, c[0x0][0x604] ;  /* 0x0001810000067ab9 */ /* 0x000fe20000000800 */
[----:B------:R-:W-:Y:S01]  /*2c90*/  FSETP.GEU.AND P1, PT, R42, -126, PT ;  /* 0xc2fc00002a00780b */ /* 0x000fe20003f2e000 */
[----:B------:R-:W-:Y:S01]  /*2ca0*/  FFMA R50, R59, UR6, -R88 ;  /* 0x000000063b327c23 */ /* 0x000fe20008000858 */
[----:B------:R-:W-:Y:S01]  /*2cb0*/  @!P5 FMUL R39, R39, 0.5 ;  /* 0x3f0000002727d820 */ /* 0x000fe20000400000 */
[----:B------:R-:W2:Y:S01]  /*2cc0*/  MUFU.EX2 R34, R34 ;  /* 0x0000002200227308 */ /* 0x000ea20000000800 */
[----:B---3--:R-:W-:Y:S01]  /*2cd0*/  @!P4 FMUL R30, R30, R30 ;  /* 0x0000001e1e1ec220 */ /* 0x008fe20000400000 */
[----:B------:R-:W-:Y:S01]  /*2ce0*/  FSETP.GEU.AND P4, PT, R43, -126, PT ;  /* 0xc2fc00002b00780b */ /* 0x000fe20003f8e000 */
[----:B------:R-:W-:-:S02]  /*2cf0*/  ULDC UR6, c[0x0][0x604] ;  /* 0x0001810000067ab9 */ /* 0x000fc40000000800 */
[--C-:B------:R-:W-:Y:S01]  /*2d00*/  FFMA R62, R62, UR6, -R88.reuse ;  /* 0x000000063e3e7c23 */ /* 0x100fe20008000858 */
[----:B------:R-:W-:Y:S02]  /*2d10*/  ULDC UR6, c[0x0][0x604] ;  /* 0x0001810000067ab9 */ /* 0x000fe40000000800 */
[----:B------:R-:W3:Y:S01]  /*2d20*/  MUFU.EX2 R39, R39 ;  /* 0x0000002700277308 */ /* 0x000ee20000000800 */
[----:B-1----:R-:W-:Y:S01]  /*2d30*/  @!P2 FMUL R35, R35, R35 ;  /* 0x000000232323a220 */ /* 0x002fe20000400000 */
[----:B------:R-:W-:Y:S01]  /*2d40*/  FSETP.GEU.AND P2, PT, R47, -126, PT ;  /* 0xc2fc00002f00780b */ /* 0x000fe20003f4e000 */
[----:B------:R-:W-:Y:S01]  /*2d50*/  @!P1 FMUL R42, R42, 0.5 ;  /* 0x3f0000002a2a9820 */ /* 0x000fe20000400000 */
[--C-:B------:R-:W-:Y:S01]  /*2d60*/  FFMA R55, R63, UR6, -R88.reuse ;  /* 0x000000063f377c23 */ /* 0x100fe20008000858 */
[----:B------:R-:W-:Y:S02]  /*2d70*/  ULDC UR6, c[0x0][0x604] ;  /* 0x0001810000067ab9 */ /* 0x000fe40000000800 */
[----:B------:R-:W-:Y:S01]  /*2d80*/  @!P4 FMUL R43, R43, 0.5 ;  /* 0x3f0000002b2bc820 */ /* 0x000fe20000400000 */
[----:B------:R-:W1:Y:S01]  /*2d90*/  MUFU.EX2 R38, R46 ;  /* 0x0000002e00267308 */ /* 0x000e620000000800 */
[----:B--2---:R-:W-:Y:S01]  /*2da0*/  @!P3 FMUL R34, R34, R34 ;  /* 0x000000222222b220 */ /* 0x004fe20000400000 */
[----:B------:R-:W-:Y:S01]  /*2db0*/  FSETP.GEU.AND P3, PT, R54, -126, PT ;  /* 0xc2fc00003600780b */ /* 0x000fe20003f6e000 */
[----:B------:R-:W-:Y:S01]  /*2dc0*/  FFMA R58, R66, UR6, -R88 ;  /* 0x00000006423a7c23 */ /* 0x000fe20008000858 */
[----:B------:R-:W-:-:S02]  /*2dd0*/  ULDC UR6, c[0x0][0x604] ;  /* 0x0001810000067ab9 */ /* 0x000fc40000000800 */
[--C-:B------:R-:W-:Y:S01]  /*2de0*/  FFMA R59, R67, UR6, -R88.reuse ;  /* 0x00000006433b7c23 */ /* 0x100fe20008000858 */
[----:B------:R-:W-:Y:S01]  /*2df0*/  @!P2 FMUL R47, R47, 0.5 ;  /* 0x3f0000002f2fa820 */ /* 0x000fe20000400000 */
[----:B------:R-:W2:Y:S01]  /*2e00*/  MUFU.EX2 R43, R43 ;  /* 0x0000002b002b7308 */ /* 0x000ea20000000800 */
[----:B---3--:R-:W-:Y:S01]  /*2e10*/  @!P5 FMUL R39, R39, R39 ;  /* 0x000000272727d220 */ /* 0x008fe20000400000 */
[----:B------:R-:W-:Y:S01]  /*2e20*/  FSETP.GEU.AND P5, PT, R50, -126, PT ;  /* 0xc2fc00003200780b */ /* 0x000fe20003fae000 */
[----:B------:R-:W-:Y:S02]  /*2e30*/  ULDC UR6, c[0x0][0x604] ;  /* 0x0001810000067ab9 */ /* 0x000fe40000000800 */
[--C-:B------:R-:W-:Y:S01]  /*2e40*/  FFMA R70, R70, UR6, -R88.reuse ;  /* 0x0000000646467c23 */ /* 0x100fe20008000858 */
[----:B------:R-:W-:Y:S01]  /*2e50*/  ULDC UR6, c[0x0][0x604] ;  /* 0x0001810000067ab9 */ /* 0x000fe20000000800 */
[----:B------:R-:W-:Y:S01]  /*2e60*/  @!P3 FMUL R54, R54, 0.5 ;  /* 0x3f0000003636b820 */ /* 0x000fe20000400000 */
[----:B------:R-:W3:Y:S01]  /*2e70*/  MUFU.EX2 R42, R42 ;  /* 0x0000002a002a7308 */ /* 0x000ee20000000800 */
[----:B-1----:R-:W-:Y:S01]  /*2e80*/  @!P6 FMUL R38, R38, R38 ;  /* 0x000000262626e220 */ /* 0x002fe20000400000 */
[----:B------:R-:W-:Y:S01]  /*2e90*/  FSETP.GEU.AND P6, PT, R51, -126, PT ;  /* 0xc2fc00003300780b */ /* 0x000fe20003fce000 */
[----:B------:R-:W-:Y:S01]  /*2ea0*/  FFMA R63, R71, UR6, -R88 ;  /* 0x00000006473f7c23 */ /* 0x000fe20008000858 */
[----:B------:R-:W-:-:S02]  /*2eb0*/  ULDC UR6, c[0x0][0x604] ;  /* 0x0001810000067ab9 */ /* 0x000fc40000000800 */
[--C-:B------:R-:W-:Y:S01]  /*2ec0*/  FFMA R67, R74, UR6, -R88.reuse ;  /* 0x000000064a437c23 */ /* 0x100fe20008000858 */
[----:B------:R-:W-:Y:S01]  /*2ed0*/  @!P5 FMUL R50, R50, 0.5 ;  /* 0x3f0000003232d820 */ /* 0x000fe20000400000 */
[----:B------:R-:W1:Y:S01]  /*2ee0*/  MUFU.EX2 R47, R47 ;  /* 0x0000002f002f7308 */ /* 0x000e620000000800 */
[----:B--2---:R-:W-:Y:S01]  /*2ef0*/  @!P4 FMUL R43, R43, R43 ;  /* 0x0000002b2b2bc220 */ /* 0x004fe20000400000 */
[----:B------:R-:W-:Y:S01]  /*2f00*/  FSETP.GEU.AND P4, PT, R55, -126, PT ;  /* 0xc2fc00003700780b */ /* 0x000fe20003f8e000 */
[----:B------:R-:W-:Y:S02]  /*2f10*/  ULDC UR6, c[0x0][0x604] ;  /* 0x0001810000067ab9 */ /* 0x000fe40000000800 */
[--C-:B------:R-:W-:Y:S01]  /*2f20*/  FFMA R66, R75, UR6, -R88.reuse ;  /* 0x000000064b427c23 */ /* 0x100fe20008000858 */
[----:B------:R-:W-:Y:S01]  /*2f30*/  ULDC UR6, c[0x0][0x604] ;  /* 0x0001810000067ab9 */ /* 0x000fe20000000800 */
[----:B------:R-:W-:Y:S01]  /*2f40*/  @!P6 FMUL R51, R51, 0.5 ;  /* 0x3f0000003333e820 */ /* 0x000fe20000400000 */
[----:B------:R-:W2:Y:S01]  /*2f50*/  MUFU.EX2 R46, R54 ;  /* 0x00000036002e7308 */ /* 0x000ea20000000800 */
[----:B---3--:R-:W-:Y:S01]  /*2f60*/  @!P1 FMUL R42, R42, R42 ;  /* 0x0000002a2a2a9220 */ /* 0x008fe20000400000 */
[----:B------:R-:W-:Y:S01]  /*2f70*/  FSETP.GEU.AND P1, PT, R62, -126, PT ;  /* 0xc2fc00003e00780b */ /* 0x000fe20003f2e000 */
[----:B------:R-:W-:Y:S01]  /*2f80*/  FFMA R71, R78, UR6, -R88 ;  /* 0x000000064e477c23 */ /* 0x000fe20008000858 */
[----:B------:R-:W-:-:S03]  /*2f90*/  ULDC UR6, c[0x0][0x604] ;  /* 0x0001810000067ab9 */ /* 0x000fc60000000800 */
[----:B------:R-:W-:Y:S01]  /*2fa0*/  @!P4 FMUL R55, R55, 0.5 ;  /* 0x3f0000003737c820 */ /* 0x000fe20000400000 */
[----:B------:R-:W3:Y:S01]  /*2fb0*/  MUFU.EX2 R50, R50 ;  /* 0x0000003200327308 */ /* 0x000ee20000000800 */
[----:B-1----:R-:W-:Y:S01]  /*2fc0*/  @!P2 FMUL R47, R47, R47 ;  /* 0x0000002f2f2fa220 */ /* 0x002fe20000400000 */
[----:B------:R-:W-:-:S05]  /*2fd0*/  FSETP.GEU.AND P2, PT, R59, -126, PT ;  /* 0xc2fc00003b00780b */ /* 0x000fca0003f4e000 */
[----:B------:R-:W-:Y:S01]  /*2fe0*/  @!P1 FMUL R62, R62, 0.5 ;  /* 0x3f0000003e3e9820 */ /* 0x000fe20000400000 */
[----:B------:R-:W1:Y:S01]  /*2ff0*/  MUFU.EX2 R51, R51 ;  /* 0x0000003300337308 */ /* 0x000e620000000800 */
[----:B--2---:R-:W-:Y:S01]  /*3000*/  @!P3 FMUL R46, R46, R46 ;  /* 0x0000002e2e2eb220 */ /* 0x004fe20000400000 */
[----:B------:R-:W-:-:S05]  /*3010*/  FSETP.GEU.AND P3, PT, R58, -126, PT ;  /* 0xc2fc00003a00780b */ /* 0x000fca0003f6e000 */
[----:B------:R-:W-:Y:S01]  /*3020*/  @!P2 FMUL R59, R59, 0.5 ;  /* 0x3f0000003b3ba820 */ /* 0x000fe20000400000 */
[----:B------:R-:W2:Y:S01]  /*3030*/  MUFU.EX2 R55, R55 ;  /* 0x0000003700377308 */ /* 0x000ea20000000800 */
[----:B---3--:R-:W-:Y:S01]  /*3040*/  @!P5 FMUL R50, R50, R50 ;  /* 0x000000323232d220 */ /* 0x008fe20000400000 */
[----:B------:R-:W-:-:S05]  /*3050*/  FSETP.GEU.AND P5, PT, R63, -126, PT ;  /* 0xc2fc00003f00780b */ /* 0x000fca0003fae000 */
        /* <DEDUP_REMOVED lines=13> */
[----:B------:R3:W4:Y:S01]  /*3130*/  MUFU.EX2 R62, R70 ;  /* 0x00000046003e7308 */ /* 0x0007220000000800 */
[----:B-1----:R-:W-:-:S06]  /*3140*/  @!P2 FMUL R59, R59, R59 ;  /* 0x0000003b3b3ba220 */ /* 0x002fcc0000400000 */
[----:B------:R-:W-:Y:S01]  /*3150*/  @!P1 FMUL R67, R67, 0.5 ;  /* 0x3f00000043439820 */ /* 0x000fe20000400000 */
[----:B------:R-:W1:Y:S01]  /*3160*/  MUFU.EX2 R63, R63 ;  /* 0x0000003f003f7308 */ /* 0x000e620000000800 */
[--C-:B---3--:R-:W-:Y:S01]  /*3170*/  FFMA R70, R79, UR6, -R88.reuse ;  /* 0x000000064f467c23 */ /* 0x108fe20008000858 */
[----:B------:R-:W-:Y:S01]  /*3180*/  ULDC UR6, c[0x0][0x604] ;  /* 0x0001810000067ab9 */ /* 0x000fe20000000800 */
[----:B--2---:R-:W-:Y:S01]  /*3190*/  @!P3 FMUL R58, R58, R58 ;  /* 0x0000003a3a3ab220 */ /* 0x004fe20000400000 */
[--C-:B------:R-:W-:Y:S01]  /*31a0*/  FFMA R75, R82, UR6, -R88.reuse ;  /* 0x00000006524b7c23 */ /* 0x100fe20008000858 */
[----:B------:R-:W-:Y:S01]  /*31b0*/  ULDC UR6, c[0x0][0x604] ;  /* 0x0001810000067ab9 */ /* 0x000fe20000000800 */
[----:B------:R-:W-:Y:S01]  /*31c0*/  FSETP.GEU.AND P2, PT, R70, -126, PT ;  /* 0xc2fc00004600780b */ /* 0x000fe20003f4e000 */
[----:B------:R-:W-:Y:S01]  /*31d0*/  FFMA R74, R83, UR6, -R88 ;  /* 0x00000006534a7c23 */ /* 0x000fe20008000858 */
[----:B------:R-:W-:Y:S01]  /*31e0*/  FSETP.GEU.AND P3, PT, R71, -126, PT ;  /* 0xc2fc00004700780b */ /* 0x000fe20003f6e000 */
[----:B----4-:R-:W-:Y:S01]  /*31f0*/  @!P6 FMUL R62, R62, R62 ;  /* 0x0000003e3e3ee220 */ /* 0x010fe20000400000 */
[----:B------:R-:W-:Y:S01]  /*3200*/  FSETP.GEU.AND P6, PT, R75, -126, PT ;  /* 0xc2fc00004b00780b */ /* 0x000fe20003fce000 */
[----:B------:R-:W2:Y:S01]  /*3210*/  MUFU.EX2 R66, R66 ;  /* 0x0000004200427308 */ /* 0x000ea20000000800 */
[----:B------:R-:W-:-:S02]  /*3220*/  ULDC UR6, c[0x0][0x604] ;  /* 0x0001810000067ab9 */ /* 0x000fc40000000800 */
[--C-:B------:R-:W-:Y:S01]  /*3230*/  FFMA R79, R86, UR6, -R88.reuse ;  /* 0x00000006564f7c23 */ /* 0x100fe20008000858 */
[----:B------:R-:W-:Y:S01]  /*3240*/  ULDC UR6, c[0x0][0x604] ;  /* 0x0001810000067ab9 */ /* 0x000fe20000000800 */
[----:B-1----:R-:W-:Y:S01]  /*3250*/  @!P5 FMUL R63, R63, R63 ;  /* 0x0000003f3f3fd220 */ /* 0x002fe20000400000 */
[----:B------:R-:W-:Y:S02]  /*3260*/  FSETP.GEU.AND P5, PT, R74, -126, PT ;  /* 0xc2fc00004a00780b */ /* 0x000fe40003fae000 */
[----:B------:R-:W-:Y:S01]  /*3270*/  @!P2 FMUL R70, R70, 0.5 ;  /* 0x3f0000004646a820 */ /* 0x000fe20000400000 */
[----:B------:R-:W1:Y:S01]  /*3280*/  MUFU.EX2 R67, R67 ;  /* 0x0000004300437308 */ /* 0x000e620000000800 */
[----:B------:R-:W-:Y:S01]  /*3290*/  @!P3 FMUL R71, R71, 0.5 ;  /* 0x3f0000004747b820 */ /* 0x000fe20000400000 */
[----:B------:R-:W-:Y:S01]  /*32a0*/  FFMA R87, R87, UR6, -R88 ;  /* 0x0000000657577c23 */ /* 0x000fe20008000858 */
[----:B------:R-:W-:Y:S01]  /*32b0*/  @!P6 FMUL R75, R75, 0.5 ;  /* 0x3f0000004b4be820 */ /* 0x000fe20000400000 */
[----:B------:R-:W-:-:S02]  /*32c0*/  ULDC UR6, c[0x0][0x604] ;  /* 0x0001810000067ab9 */ /* 0x000fc40000000800 */
[----:B------:R-:W-:Y:S01]  /*32d0*/  FMUL R13, R13, UR6 ;  /* 0x000000060d0d7c20 */ /* 0x000fe20008400000 */
[----:B------:R-:W-:Y:S01]  /*32e0*/  ULDC UR6, c[0x0][0x604] ;  /* 0x0001810000067ab9 */ /* 0x000fe20000000800 */
[----:B------:R-:W3:Y:S01]  /*32f0*/  MUFU.EX2 R70, R70 ;  /* 0x0000004600467308 */ /* 0x000ee20000000800 */
[----:B--2---:R-:W-:Y:S01]  /*3300*/  @!P4 FMUL R66, R66, R66 ;  /* 0x000000424242c220 */ /* 0x004fe20000400000 */
[--C-:B------:R-:W-:Y:S01]  /*3310*/  FFMA R78, R24, UR6, -R13.reuse ;  /* 0x00000006184e7c23 */ /* 0x100fe2000800080d */
[----:B------:R-:W-:Y:S01]  /*3320*/  @!P5 FMUL R74, R74, 0.5 ;  /* 0x3f0000004a4ad820 */ /* 0x000fe20000400000 */
[----:B------:R-:W-:Y:S01]  /*3330*/  ULDC UR6, c[0x0][0x604] ;  /* 0x0001810000067ab9 */ /* 0x000fe20000000800 */
[----:B------:R-:W-:Y:S01]  /*3340*/  FSETP.GEU.AND P4, PT, R87, -126, PT ;  /* 0xc2fc00005700780b */ /* 0x000fe20003f8e000 */
[--C-:B------:R-:W-:Y:S01]  /*3350*/  FFMA R25, R25, UR6, -R13.reuse ;  /* 0x0000000619197c23 */ /* 0x100fe2000800080d */
[----:B------:R-:W-:Y:S01]  /*3360*/  ULDC UR6, c[0x0][0x604] ;  /* 0x0001810000067ab9 */ /* 0x000fe20000000800 */
[----:B------:R-:W2:Y:S01]  /*3370*/  MUFU.EX2 R71, R71 ;  /* 0x0000004700477308 */ /* 0x000ea20000000800 */
[--C-:B------:R-:W-:Y:S01]  /*3380*/  FFMA R82, R28, UR6, -R13.reuse ;  /* 0x000000061c527c23 */ /* 0x100fe2000800080d */
[----:B-1----:R-:W-:Y:S01]  /*3390*/  @!P1 FMUL R67, R67, R67 ;  /* 0x0000004343439220 */ /* 0x002fe20000400000 */
[----:B------:R-:W-:Y:S01]  /*33a0*/  ULDC UR6, c[0x0][0x604] ;  /* 0x0001810000067ab9 */ /* 0x000fe20000000800 */
[----:B------:R-:W-:Y:S01]  /*33b0*/  FSETP.GEU.AND P1, PT, R79, -126, PT ;  /* 0xc2fc00004f00780b */ /* 0x000fe20003f2e000 */
[----:B------:R-:W-:Y:S01]  /*33c0*/  FFMA R29, R29, UR6, -R13 ;  /* 0x000000061d1d7c23 */ /* 0x000fe2000800080d */
[----:B------:R-:W-:-:S02]  /*33d0*/  ULDC UR6, c[0x0][0x604] ;  /* 0x0001810000067ab9 */ /* 0x000fc40000000800 */
[----:B------:R-:W1:Y:S01]  /*33e0*/  MUFU.EX2 R75, R75 ;  /* 0x0000004b004b7308 */ /* 0x000e620000000800 */
[----:B---3--:R-:W-:Y:S01]  /*33f0*/  @!P2 FMUL R70, R70, R70 ;  /* 0x000000464646a220 */ /* 0x008fe20000400000 */
[----:B------:R-:W-:Y:S01]  /*3400*/  FSETP.GEU.AND P2, PT, R25, -126, PT ;  /* 0xc2fc00001900780b */ /* 0x000fe20003f4e000 */
[----:B------:R-:W-:Y:S01]  /*3410*/  @!P4 FMUL R87, R87, 0.5 ;  /* 0x3f0000005757c820 */ /* 0x000fe20000400000 */
[--C-:B------:R-:W-:Y:S01]  /*3420*/  FFMA R86, R32, UR6, -R13.reuse ;  /* 0x0000000620567c23 */ /* 0x100fe2000800080d */
[----:B------:R-:W-:Y:S02]  /*3430*/  ULDC UR6, c[0x0][0x604] ;  /* 0x0001810000067ab9 */ /* 0x000fe40000000800 */
[----:B------:R-:W-:Y:S01]  /*3440*/  FFMA R33, R33, UR6, -R13 ;  /* 0x0000000621217c23 */ /* 0x000fe2000800080d */
[----:B------:R-:W3:Y:S01]  /*3450*/  MUFU.EX2 R74, R74 ;  /* 0x0000004a004a7308 */ /* 0x000ee20000000800 */
[----:B--2---:R-:W-:Y:S01]  /*3460*/  @!P3 FMUL R71, R71, R71 ;  /* 0x000000474747b220 */ /* 0x004fe20000400000 */
[----:B------:R-:W-:Y:S01]  /*3470*/  FSETP.GEU.AND P3, PT, R78, -126, PT ;  /* 0xc2fc00004e00780b */ /* 0x000fe20003f6e000 */
[----:B------:R-:W-:Y:S01]  /*3480*/  @!P1 FMUL R79, R79, 0.5 ;  /* 0x3f0000004f4f9820 */ /* 0x000fe20000400000 */
[----:B------:R-:W-:-:S03]  /*3490*/  ULDC UR6, c[0x0][0x604] ;  /* 0x0001810000067ab9 */ /* 0x000fc60000000800 */
[----:B------:R-:W-:Y:S01]  /*34a0*/  @!P2 FMUL R25, R25, 0.5 ;  /* 0x3f0000001919a820 */ /* 0x000fe20000400000 */
[----:B------:R-:W2:Y:S01]  /*34b0*/  MUFU.EX2 R24, R87 ;  /* 0x0000005700187308 */ /* 0x000ea20000000800 */
[----:B-1----:R-:W-:Y:S01]  /*34c0*/  @!P6 FMUL R75, R75, R75 ;  /* 0x0000004b4b4be220 */ /* 0x002fe20000400000 */
[----:B------:R-:W-:-:S05]  /*34d0*/  FSETP.GEU.AND P6, PT, R82, -126, PT ;  /* 0xc2fc00005200780b */ /* 0x000fca0003fce000 */
[----:B------:R-:W-:Y:S01]  /*34e0*/  @!P3 FMUL R78, R78, 0.5 ;  /* 0x3f0000004e4eb820 */ /* 0x000fe20000400000 */
[----:B------:R-:W1:Y:S01]  /*34f0*/  MUFU.EX2 R79, R79 ;  /* 0x0000004f004f7308 */ /* 0x000e620000000800 */
[----:B---3--:R-:W-:Y:S01]  /*3500*/  @!P5 FMUL R74, R74, R74 ;  /* 0x0000004a4a4ad220 */ /* 0x008fe20000400000 */
[----:B------:R-:W-:-:S03]  /*3510*/  FSETP.GEU.AND P5, PT, R29, -126, PT ;  /* 0xc2fc00001d00780b */ /* 0x000fc60003fae000 */
[----:B------:R-:W-:Y:S02]  /*3520*/  FADD R88, R43, R74 ;  /* 0x0000004a2b587221 */ /* 0x000fe40000000000 */
[----:B------:R-:W-:Y:S01]  /*3530*/  @!P6 FMUL R82, R82, 0.5 ;  /* 0x3f0000005252e820 */ /* 0x000fe20000400000 */
[----:B------:R3:W4:Y:S01]  /*3540*/  MUFU.EX2 R83, R25 ;  /* 0x0000001900537308 */ /* 0x0007220000000800 */
[----:B--2---:R-:W-:Y:S01]  /*3550*/  @!P4 FMUL R24, R24, R24 ;  /* 0x000000181818c220 */ /* 0x004fe20000400000 */
[----:B------:R-:W-:-:S05]  /*3560*/  FSETP.GEU.AND P4, PT, R33, -126, PT ;  /* 0xc2fc00002100780b */ /* 0x000fca0003f8e000 */
[----:B------:R-:W-:Y:S01]  /*3570*/  @!P5 FMUL R29, R29, 0.5 ;  /* 0x3f0000001d1dd820 */ /* 0x000fe20000400000 */
[----:B------:R-:W2:Y:S01]  /*3580*/  MUFU.EX2 R28, R78 ;  /* 0x0000004e001c7308 */ /* 0x000ea20000000800 */
[--C-:B---3--:R-:W-:Y:S01]  /*3590*/  FFMA R25, R36, UR6, -R13.reuse ;  /* 0x0000000624197c23 */ /* 0x108fe2000800080d */
[----:B------:R-:W-:Y:S01]  /*35a0*/  ULDC UR6, c[0x0][0x604] ;  /* 0x0001810000067ab9 */ /* 0x000fe20000000800 */
[----:B-1----:R-:W-:Y:S01]  /*35b0*/  @!P1 FMUL R79, R79, R79 ;  /* 0x0000004f4f4f9220 */ /* 0x002fe20000400000 */
[----:B------:R-:W-:Y:S01]  /*35c0*/  FFMA R37, R37, UR6, -R13 ;  /* 0x0000000625257c23 */ /* 0x000fe2000800080d */
[----:B------:R-:W-:Y:S01]  /*35d0*/  ULDC UR6, c[0x0][0x604] ;  /* 0x0001810000067ab9 */ /* 0x000fe20000000800 */
[----:B------:R-:W-:Y:S01]  /*35e0*/  FSETP.GEU.AND P1, PT, R86, -126, PT ;  /* 0xc2fc00005600780b */ /* 0x000fe20003f2e000 */
[----:B------:R-:W-:Y:S01]  /*35f0*/  @!P4 FMUL R33, R33, 0.5 ;  /* 0x3f0000002121c820 */ /* 0x000fe20000400000 */
[----:B------:R1:W3:Y:S01]  /*3600*/  MUFU.EX2 R32, R82 ;  /* 0x0000005200207308 */ /* 0x0002e20000000800 */
[----:B----4-:R-:W-:Y:S01]  /*3610*/  @!P2 FMUL R83, R83, R83 ;  /* 0x000000535353a220 */ /* 0x010fe20000400000 */
[----:B------:R-:W-:-:S06]  /*3620*/  FSETP.GEU.AND P2, PT, R37, -126, PT ;  /* 0xc2fc00002500780b */ /* 0x000fcc0003f4e000 */
[----:B------:R4:W5:Y:S01]  /*3630*/  MUFU.EX2 R87, R29 ;  /* 0x0000001d00577308 */ /* 0x0009620000000800 */
[----:B--2---:R-:W-:Y:S01]  /*3640*/  @!P3 FMUL R28, R28, R28 ;  /* 0x0000001c1c1cb220 */ /* 0x004fe20000400000 */
[----:B------:R-:W-:Y:S01]  /*3650*/  FSETP.GEU.AND P3, PT, R25, -126, PT ;  /* 0xc2fc00001900780b */ /* 0x000fe20003f6e000 */
[----:B------:R-:W-:Y:S01]  /*3660*/  @!P1 FMUL R86, R86, 0.5 ;  /* 0x3f00000056569820 */ /* 0x000fe20000400000 */
[----:B-1----:R-:W-:-:S03]  /*3670*/  FADD R82, R34, R67 ;  /* 0x0000004322527221 */ /* 0x002fc60000000000 */
[----:B------:R-:W-:Y:S01]  /*3680*/  @!P2 FMUL R37, R37, 0.5 ;  /* 0x3f0000002525a820 */ /* 0x000fe20000400000 */
[----:B------:R1:W2:Y:S01]  /*3690*/  MUFU.EX2 R89, R33 ;  /* 0x0000002100597308 */ /* 0x0002a20000000800 */
[--C-:B----4-:R-:W-:Y:S01]  /*36a0*/  FFMA R29, R40, UR6, -R13.reuse ;  /* 0x00000006281d7c23 */ /* 0x110fe2000800080d */
[----:B------:R-:W-:Y:S01]  /*36b0*/  ULDC UR6, c[0x0][0x604] ;  /* 0x0001810000067ab9 */ /* 0x000fe20000000800 */
[----:B---3--:R-:W-:Y:S01]  /*36c0*/  @!P6 FMUL R32, R32, R32 ;  /* 0x000000202020e220 */ /* 0x008fe20000400000 */
[--C-:B------:R-:W-:Y:S01]  /*36d0*/  FFMA R41, R41, UR6, -R13.reuse ;  /* 0x0000000629297c23 */ /* 0x100fe2000800080d */
[----:B------:R-:W-:Y:S01]  /*36e0*/  ULDC UR6, c[0x0][0x604] ;  /* 0x0001810000067ab9 */ /* 0x000fe20000000800 */
[----:B------:R-:W-:Y:S01]  /*36f0*/  FSETP.GEU.AND P6, PT, R29, -126, PT ;  /* 0xc2fc00001d00780b */ /* 0x000fe20003fce000 */
[----:B------:R-:W-:Y:S01]  /*3700*/  @!P3 FMUL R25, R25, 0.5 ;  /* 0x3f0000001919b820 */ /* 0x000fe20000400000 */
[----:B------:R3:W4:Y:S01]  /*3710*/  MUFU.EX2 R36, R86 ;  /* 0x0000005600247308 */ /* 0x0007220000000800 */
[----:B-----5:R-:W-:Y:S01]  /*3720*/  @!P5 FMUL R87, R87, R87 ;  /* 0x000000575757d220 */ /* 0x020fe20000400000 */
[----:B------:R-:W-:Y:S01]  /*3730*/  FSETP.GEU.AND P5, PT, R41, -126, PT ;  /* 0xc2fc00002900780b */ /* 0x000fe20003fae000 */
[----:B-1----:R-:W-:Y:S01]  /*3740*/  FFMA R33, R44, UR6, -R13 ;  /* 0x000000062c217c23 */ /* 0x002fe2000800080d */
[----:B------:R-:W-:-:S02]  /*3750*/  ULDC UR6, c[0x0][0x604] ;  /* 0x0001810000067ab9 */ /* 0x000fc40000000800 */
[----:B------:R-:W-:Y:S01]  /*3760*/  FFMA R45, R45, UR6, -R13 ;  /* 0x000000062d2d7c23 */ /* 0x000fe2000800080d */
[----:B------:R-:W-:Y:S01]  /*3770*/  ULDC UR6, c[0x0][0x604] ;  /* 0x0001810000067ab9 */ /* 0x000fe20000000800 */
[----:B------:R-:W1:Y:S01]  /*3780*/  MUFU.EX2 R91, R37 ;  /* 0x00000025005b7308 */ /* 0x000e620000000800 */
[----:B--2---:R-:W-:Y:S01]  /*3790*/  @!P4 FMUL R89, R89, R89 ;  /* 0x000000595959c220 */ /* 0x004fe20000400000 */
[----:B---3--:R-:W-:Y:S01]  /*37a0*/  FADD R86, R42, R75 ;  /* 0x0000004b2a567221 */ /* 0x008fe20000000000 */
[----:B------:R-:W-:Y:S01]  /*37b0*/  @!P6 FMUL R29, R29, 0.5 ;  /* 0x3f0000001d1de820 */ /* 0x000fe20000400000 */
[----:B------:R-:W-:-:S03]  /*37c0*/  FSETP.GEU.AND P4, PT, R45, -126, PT ;  /* 0xc2fc00002d00780b */ /* 0x000fc60003f8e000 */
[----:B------:R-:W-:Y:S01]  /*37d0*/  @!P5 FMUL R41, R41, 0.5 ;  /* 0x3f0000002929d820 */ /* 0x000fe20000400000 */
[----:B------:R2:W3:Y:S01]  /*37e0*/  MUFU.EX2 R40, R25 ;  /* 0x0000001900287308 */ /* 0x0004e20000000800 */
[----:B----4-:R-:W-:Y:S01]  /*37f0*/  @!P1 FMUL R36, R36, R36 ;  /* 0x0000002424249220 */ /* 0x010fe20000400000 */
[----:B------:R-:W-:-:S06]  /*3800*/  FSETP.GEU.AND P1, PT, R33, -126, PT ;  /* 0xc2fc00002100780b */ /* 0x000fcc0003f2e000 */
[----:B------:R4:W5:Y:S01]  /*3810*/  MUFU.EX2 R44, R29 ;  /* 0x0000001d002c7308 */ /* 0x0009620000000800 */
[--C-:B--2---:R-:W-:Y:S01]  /*3820*/  FFMA R25, R48, UR6, -R13.reuse ;  /* 0x0000000630197c23 */ /* 0x104fe2000800080d */
[----:B------:R-:W-:Y:S01]  /*3830*/  ULDC UR6, c[0x0][0x604] ;  /* 0x0001810000067ab9 */ /* 0x000fe20000000800 */
[----:B-1----:R-:W-:Y:S01]  /*3840*/  @!P2 FMUL R91, R91, R91 ;  /* 0x0000005b5b5ba220 */ /* 0x002fe20000400000 */
[--C-:B------:R-:W-:Y:S01]  /*3850*/  FFMA R49, R49, UR6, -R13.reuse ;  /* 0x0000000631317c23 */ /* 0x100fe2000800080d */
[----:B------:R-:W-:Y:S01]  /*3860*/  ULDC UR6, c[0x0][0x604] ;  /* 0x0001810000067ab9 */ /* 0x000fe20000000800 */
[----:B------:R-:W-:Y:S01]  /*3870*/  @!P4 FMUL R45, R45, 0.5 ;  /* 0x3f0000002d2dc820 */ /* 0x000fe20000400000 */
[----:B------:R-:W-:Y:S01]  /*3880*/  @!P1 FMUL R33, R33, 0.5 ;  /* 0x3f00000021219820 */ /* 0x000fe20000400000 */
[----:B------:R-:W1:Y:S01]  /*3890*/  MUFU.EX2 R93, R41 ;  /* 0x00000029005d7308 */ /* 0x000e620000000800 */
[--C-:B----4-:R-:W-:Y:S01]  /*38a0*/  FFMA R29, R52, UR6, -R13.reuse ;  /* 0x00000006341d7c23 */ /* 0x110fe2000800080d */
[----:B------:R-:W-:Y:S01]  /*38b0*/  ULDC UR6, c[0x0][0x604] ;  /* 0x0001810000067ab9 */ /* 0x000fe20000000800 */
[----:B------:R-:W-:Y:S01]  /*38c0*/  FSETP.GEU.AND P2, PT, R49, -126, PT ;  /* 0xc2fc00003100780b */ /* 0x000fe20003f4e000 */
[--C-:B------:R-:W-:Y:S01]  /*38d0*/  FFMA R53, R53, UR6, -R13.reuse ;  /* 0x0000000635357c23 */ /* 0x100fe2000800080d */
[----:B---3--:R-:W-:Y:S01]  /*38e0*/  @!P3 FMUL R40, R40, R40 ;  /* 0x000000282828b220 */ /* 0x008fe20000400000 */
[----:B------:R-:W-:Y:S01]  /*38f0*/  FSETP.GEU.AND P3, PT, R25, -126, PT ;  /* 0xc2fc00001900780b */ /* 0x000fe20003f6e000 */
[----:B------:R-:W-:Y:S01]  /*3900*/  ULDC UR6, c[0x0][0x604] ;  /* 0x0001810000067ab9 */ /* 0x000fe20000000800 */
[----:B------:R-:W2:Y:S01]  /*3910*/  MUFU.EX2 R95, R45 ;  /* 0x0000002d005f7308 */ /* 0x000ea20000000800 */
[----:B-----5:R-:W-:Y:S01]  /*3920*/  @!P6 FMUL R44, R44, R44 ;  /* 0x0000002c2c2ce220 */ /* 0x020fe20000400000 */
[----:B------:R-:W-:Y:S01]  /*3930*/  FSETP.GEU.AND P6, PT, R29, -126, PT ;  /* 0xc2fc00001d00780b */ /* 0x000fe20003fce000 */
[----:B------:R-:W-:Y:S01]  /*3940*/  FFMA R99, R56, UR6, -R13 ;  /* 0x0000000638637c23 */ /* 0x000fe2000800080d */
[----:B------:R-:W-:-:S04]  /*3950*/  ULDC UR6, c[0x0][0x604] ;  /* 0x0001810000067ab9 */ /* 0x000fc80000000800 */
[----:B------:R-:W-:Y:S01]  /*3960*/  @!P2 FMUL R49, R49, 0.5 ;  /* 0x3f0000003131a820 */ /* 0x000fe20000400000 */
[----:B-1----:R-:W-:Y:S01]  /*3970*/  @!P5 FMUL R93, R93, R93 ;  /* 0x0000005d5d5dd220 */ /* 0x002fe20000400000 */
[----:B------:R-:W-:Y:S01]  /*3980*/  FSETP.GEU.AND P5, PT, R53, -126, PT ;  /* 0xc2fc00003500780b */ /* 0x000fe20003fae000 */
[----:B------:R-:W-:Y:S01]  /*3990*/  @!P3 FMUL R25, R25, 0.5 ;  /* 0x3f0000001919b820 */ /* 0x000fe20000400000 */
[----:B------:R-:W1:Y:S03]  /*39a0*/  MUFU.EX2 R48, R33 ;  /* 0x0000002100307308 */ /* 0x000e660000000800 */
[----:B------:R-:W-:Y:S01]  /*39b0*/  @!P6 FMUL R29, R29, 0.5 ;  /* 0x3f0000001d1de820 */ /* 0x000fe20000400000 */
[----:B--2---:R-:W-:-:S04]  /*39c0*/  @!P4 FMUL R95, R95, R95 ;  /* 0x0000005f5f5fc220 */ /* 0x004fc80000400000 */
[----:B------:R-:W2:Y:S03]  /*39d0*/  MUFU.EX2 R97, R49 ;  /* 0x0000003100617308 */ /* 0x000ea60000000800 */
[----:B------:R-:W-:-:S05]  /*39e0*/  @!P5 FMUL R53, R53, 0.5 ;  /* 0x3f0000003535d820 */ /* 0x000fca0000400000 */
[----:B------:R3:W4:Y:S01]  /*39f0*/  MUFU.EX2 R52, R25 ;  /* 0x0000001900347308 */ /* 0x0007220000000800 */
[----:B-1----:R-:W-:Y:S01]  /*3a00*/  @!P1 FMUL R48, R48, R48 ;  /* 0x0000003030309220 */ /* 0x002fe20000400000 */
[----:B------:R-:W-:-:S06]  /*3a10*/  FSETP.GEU.AND P1, PT, R99, -126, PT ;  /* 0xc2fc00006300780b */ /* 0x000fcc0003f2e000 */
[----:B------:R1:W5:Y:S01]  /*3a20*/  MUFU.EX2 R56, R29 ;  /* 0x0000001d00387308 */ /* 0x0003620000000800 */
[--C-:B---3--:R-:W-:Y:S01]  /*3a30*/  FFMA R25, R57, UR6, -R13.reuse ;  /* 0x0000000639197c23 */ /* 0x108fe2000800080d */
[----:B------:R-:W-:Y:S01]  /*3a40*/  ULDC UR6, c[0x0][0x604] ;  /* 0x0001810000067ab9 */ /* 0x000fe20000000800 */
[----:B--2---:R-:W-:Y:S01]  /*3a50*/  @!P2 FMUL R97, R97, R97 ;  /* 0x000000616161a220 */ /* 0x004fe20000400000 */
[--C-:B------:R-:W-:Y:S01]  /*3a60*/  FFMA R33, R60, UR6, -R13.reuse ;  /* 0x000000063c217c23 */ /* 0x100fe2000800080d */
[----:B------:R-:W-:Y:S01]  /*3a70*/  ULDC UR6, c[0x0][0x604] ;  /* 0x0001810000067ab9 */ /* 0x000fe20000000800 */
[----:B------:R-:W-:Y:S01]  /*3a80*/  FSETP.GEU.AND P4, PT, R25, -126, PT ;  /* 0xc2fc00001900780b */ /* 0x000fe20003f8e000 */
[----:B------:R-:W-:Y:S01]  /*3a90*/  @!P1 FMUL R99, R99, 0.5 ;  /* 0x3f00000063639820 */ /* 0x000fe20000400000 */
[----:B------:R-:W2:Y:S01]  /*3aa0*/  MUFU.EX2 R57, R53 ;  /* 0x0000003500397308 */ /* 0x000ea20000000800 */
[--C-:B-1----:R-:W-:Y:S01]  /*3ab0*/  FFMA R29, R61, UR6, -R13.reuse ;  /* 0x000000063d1d7c23 */ /* 0x102fe2000800080d */
[----:B------:R-:W-:Y:S01]  /*3ac0*/  ULDC UR6, c[0x0][0x604] ;  /* 0x0001810000067ab9 */ /* 0x000fe20000000800 */
[----:B----4-:R-:W-:Y:S01]  /*3ad0*/  @!P3 FMUL R52, R52, R52 ;  /* 0x000000343434b220 */ /* 0x010fe20000400000 */
[--C-:B------:R-:W-:Y:S01]  /*3ae0*/  FFMA R37, R64, UR6, -R13.reuse ;  /* 0x0000000640257c23 */ /* 0x100fe2000800080d */
[----:B------:R-:W-:Y:S01]  /*3af0*/  ULDC UR6, c[0x0][0x604] ;  /* 0x0001810000067ab9 */ /* 0x000fe20000000800 */
[----:B------:R-:W-:Y:S01]  /*3b00*/  FSETP.GEU.AND P2, PT, R29, -126, PT ;  /* 0xc2fc00001d00780b */ /* 0x000fe20003f4e000 */
[----:B------:R-:W-:Y:S01]  /*3b10*/  FFMA R41, R65, UR6, -R13 ;  /* 0x0000000641297c23 */ /* 0x000fe2000800080d */
[----:B------:R-:W-:Y:S01]  /*3b20*/  FSETP.GEU.AND P3, PT, R33, -126, PT ;  /* 0xc2fc00002100780b */ /* 0x000fe20003f6e000 */
[----:B-----5:R-:W-:Y:S01]  /*3b30*/  @!P6 FMUL R56, R56, R56 ;  /* 0x000000383838e220 */ /* 0x020fe20000400000 */
[----:B------:R-:W-:Y:S01]  /*3b40*/  FSETP.GEU.AND P6, PT, R37, -126, PT ;  /* 0xc2fc00002500780b */ /* 0x000fe20003fce000 */
[----:B------:R-:W-:Y:S01]  /*3b50*/  @!P4 FMUL R25, R25, 0.5 ;  /* 0x3f0000001919c820 */ /* 0x000fe20000400000 */
[----:B------:R-:W-:Y:S01]  /*3b60*/  ULDC UR6, c[0x0][0x604] ;  /* 0x0001810000067ab9 */ /* 0x000fe20000000800 */
[----:B------:R-:W1:Y:S01]  /*3b70*/  MUFU.EX2 R99, R99 ;  /* 0x0000006300637308 */ /* 0x000e620000000800 */
[----:B--2---:R-:W-:Y:S01]  /*3b80*/  @!P5 FMUL R57, R57, R57 ;  /* 0x000000393939d220 */ /* 0x004fe20000400000 */
[----:B------:R-:W-:-:S04]  /*3b90*/  FSETP.GEU.AND P5, PT, R41, -126, PT ;  /* 0xc2fc00002900780b */ /* 0x000fc80003fae000 */
[----:B------:R-:W-:Y:S02]  /*3ba0*/  @!P2 FMUL R29, R29, 0.5 ;  /* 0x3f0000001d1da820 */ /* 0x000fe40000400000 */
[----:B------:R2:W3:Y:S01]  /*3bb0*/  MUFU.EX2 R60, R25 ;  /* 0x00000019003c7308 */ /* 0x0004e20000000800 */
[----:B------:R-:W-:Y:S01]  /*3bc0*/  @!P3 FMUL R33, R33, 0.5 ;  /* 0x3f0000002121b820 */ /* 0x000fe20000400000 */
[----:B------:R-:W-:-:S06]  /*3bd0*/  @!P6 FMUL R37, R37, 0.5 ;  /* 0x3f0000002525e820 */ /* 0x000fcc0000400000 */
[----:B------:R-:W4:Y:S01]  /*3be0*/  MUFU.EX2 R64, R29 ;  /* 0x0000001d00407308 */ /* 0x000f220000000800 */
[----:B--2---:R-:W-:Y:S01]  /*3bf0*/  FFMA R25, R68, UR6, -R13 ;  /* 0x0000000644197c23 */ /* 0x004fe2000800080d */
[----:B------:R-:W-:Y:S01]  /*3c00*/  @!P5 FMUL R41, R41, 0.5 ;  /* 0x3f0000002929d820 */ /* 0x000fe20000400000 */
[----:B------:R-:W-:Y:S01]  /*3c10*/  ULDC UR6, c[0x0][0x604] ;  /* 0x0001810000067ab9 */ /* 0x000fe20000000800 */
[----:B-1----:R-:W-:Y:S02]  /*3c20*/  @!P1 FMUL R99, R99, R99 ;  /* 0x0000006363639220 */ /* 0x002fe40000400000 */
[----:B------:R-:W-:Y:S02]  /*3c30*/  FSETP.GEU.AND P1, PT, R25, -126, PT ;  /* 0xc2fc00001900780b */ /* 0x000fe40003f2e000 */
[----:B------:R1:W-:Y:S01]  /*3c40*/  MUFU.EX2 R61, R33 ;  /* 0x00000021003d7308 */ /* 0x0003e20000000800 */
[----:B---3--:R-:W-:-:S07]  /*3c50*/  @!P4 FMUL R60, R60, R60 ;  /* 0x0000003c3c3cc220 */ /* 0x008fce0000400000 */
[----:B------:R2:W3:Y:S01]  /*3c60*/  MUFU.EX2 R65, R37 ;  /* 0x0000002500417308 */ /* 0x0004e20000000800 */
[--C-:B-1----:R-:W-:Y:S01]  /*3c70*/  FFMA R33, R72, UR6, -R13.reuse ;  /* 0x0000000648217c23 */ /* 0x102fe2000800080d */
[----:B------:R-:W-:Y:S01]  /*3c80*/  ULDC UR6, c[0x0][0x604] ;  /* 0x0001810000067ab9 */ /* 0x000fe20000000800 */
[----:B----4-:R-:W-:Y:S01]  /*3c90*/  @!P2 FMUL R64, R64, R64 ;  /* 0x000000404040a220 */ /* 0x010fe20000400000 */
[--C-:B------:R-:W-:Y:S01]  /*3ca0*/  FFMA R72, R69, UR6, -R13.reuse ;  /* 0x0000000645487c23 */ /* 0x100fe2000800080d */
[----:B------:R-:W-:Y:S01]  /*3cb0*/  ULDC UR6, c[0x0][0x604] ;  /* 0x0001810000067ab9 */ /* 0x000fe20000000800 */
[----:B------:R-:W-:Y:S01]  /*3cc0*/  FSETP.GEU.AND P4, PT, R33, -126, PT ;  /* 0xc2fc00002100780b */ /* 0x000fe20003f8e000 */
[--C-:B------:R-:W-:Y:S01]  /*3cd0*/  FFMA R78, R73, UR6, -R13.reuse ;  /* 0x00000006494e7c23 */ /* 0x100fe2000800080d */
[----:B------:R-:W1:Y:S01]  /*3ce0*/  MUFU.EX2 R68, R41 ;  /* 0x0000002900447308 */ /* 0x000e620000000800 */
[----:B------:R-:W-:Y:S01]  /*3cf0*/  ULDC UR6, c[0x0][0x604] ;  /* 0x0001810000067ab9 */ /* 0x000fe20000000800 */
[----:B------:R-:W-:Y:S01]  /*3d00*/  @!P1 FMUL R25, R25, 0.5 ;  /* 0x3f00000019199820 */ /* 0x000fe20000400000 */
[--C-:B------:R-:W-:Y:S01]  /*3d10*/  FFMA R29, R80, UR6, -R13.reuse ;  /* 0x00000006501d7c23 */ /* 0x100fe2000800080d */
[----:B------:R-:W-:Y:S01]  /*3d20*/  ULDC UR6, c[0x0][0x604] ;  /* 0x0001810000067ab9 */ /* 0x000fe20000000800 */
[----:B------:R-:W-:Y:S01]  /*3d30*/  FSETP.GEU.AND P2, PT, R78, -126, PT ;  /* 0xc2fc00004e00780b */ /* 0x000fe20003f4e000 */
[----:B--2---:R-:W-:Y:S01]  /*3d40*/  FFMA R37, R81, UR6, -R13 ;  /* 0x0000000651257c23 */ /* 0x004fe2000800080d */
[----:B------:R-:W-:Y:S01]  /*3d50*/  ULDC UR6, c[0x0][0x604] ;  /* 0x0001810000067ab9 */ /* 0x000fe20000000800 */
[----:B------:R2:W4:Y:S01]  /*3d60*/  MUFU.EX2 R69, R25 ;  /* 0x0000001900457308 */ /* 0x0005220000000800 */
[----:B---3--:R-:W-:Y:S01]  /*3d70*/  @!P6 FMUL R65, R65, R65 ;  /* 0x000000414141e220 */ /* 0x008fe20000400000 */
[----:B------:R-:W-:Y:S01]  /*3d80*/  FSETP.GEU.AND P6, PT, R29, -126, PT ;  /* 0xc2fc00001d00780b */ /* 0x000fe20003fce000 */
[----:B------:R-:W-:Y:S01]  /*3d90*/  @!P4 FMUL R33, R33, 0.5 ;  /* 0x3f0000002121c820 */ /* 0x000fe20000400000 */
[----:B------:R-:W-:Y:S01]  /*3da0*/  @!P3 FMUL R61, R61, R61 ;  /* 0x0000003d3d3db220 */ /* 0x000fe20000400000 */
[----:B------:R-:W-:-:S03]  /*3db0*/  FSETP.GEU.AND P3, PT, R72, -126, PT ;  /* 0xc2fc00004800780b */ /* 0x000fc60003f6e000 */
[----:B------:R3:W5:Y:S01]  /*3dc0*/  MUFU.EX2 R73, R33 ;  /* 0x0000002100497308 */ /* 0x0007620000000800 */
[----:B-1----:R-:W-:Y:S01]  /*3dd0*/  @!P5 FMUL R68, R68, R68 ;  /* 0x000000444444d220 */ /* 0x002fe20000400000 */
[----:B------:R-:W-:Y:S01]  /*3de0*/  FSETP.GEU.AND P5, PT, R37, -126, PT ;  /* 0xc2fc00002500780b */ /* 0x000fe20003fae000 */
[----:B------:R-:W-:Y:S01]  /*3df0*/  @!P2 FMUL R78, R78, 0.5 ;  /* 0x3f0000004e4ea820 */ /* 0x000fe20000400000 */
[--C-:B--2---:R-:W-:Y:S01]  /*3e00*/  FFMA R25, R76, UR6, -R13.reuse ;  /* 0x000000064c197c23 */ /* 0x104fe2000800080d */
[----:B------:R-:W-:Y:S02]  /*3e10*/  ULDC UR6, c[0x0][0x604] ;  /* 0x0001810000067ab9 */ /* 0x000fe40000000800 */
[----:B------:R-:W-:Y:S01]  /*3e20*/  @!P6 FMUL R29, R29, 0.5 ;  /* 0x3f0000001d1de820 */ /* 0x000fe20000400000 */
[--C-:B------:R-:W-:Y:S01]  /*3e30*/  FFMA R80, R77, UR6, -R13.reuse ;  /* 0x000000064d507c23 */ /* 0x100fe2000800080d */
[----:B------:R-:W1:Y:S01]  /*3e40*/  MUFU.EX2 R78, R78 ;  /* 0x0000004e004e7308 */ /* 0x000e620000000800 */
[----:B------:R-:W-:Y:S01]  /*3e50*/  ULDC UR6, c[0x0][0x604] ;  /* 0x0001810000067ab9 */ /* 0x000fe20000000800 */
[----:B------:R-:W-:Y:S01]  /*3e60*/  @!P3 FMUL R72, R72, 0.5 ;  /* 0x3f0000004848b820 */ /* 0x000fe20000400000 */
[--C-:B------:R-:W-:Y:S01]  /*3e70*/  FFMA R84, R84, UR6, -R13.reuse ;  /* 0x0000000654547c23 */ /* 0x100fe2000800080d */
[----:B------:R-:W-:Y:S01]  /*3e80*/  FFMA R13, R85, UR7, -R13 ;  /* 0x00000007550d7c23 */ /* 0x000fe2000800080d */
[----:B---3--:R-:W-:Y:S01]  /*3e90*/  FADD R33, R17, R58 ;  /* 0x0000003a11217221 */ /* 0x008fe20000000000 */
[----:B------:R-:W-:Y:S01]  /*3ea0*/  @!P5 FMUL R37, R37, 0.5 ;  /* 0x3f0000002525d820 */ /* 0x000fe20000400000 */
[----:B----4-:R-:W-:Y:S01]  /*3eb0*/  @!P1 FMUL R69, R69, R69 ;  /* 0x0000004545459220 */ /* 0x010fe20000400000 */
[----:B------:R2:W3:Y:S01]  /*3ec0*/  MUFU.EX2 R81, R29 ;  /* 0x0000001d00517308 */ /* 0x0004e20000000800 */
[----:B-----5:R-:W-:Y:S01]  /*3ed0*/  @!P4 FMUL R73, R73, R73 ;  /* 0x000000494949c220 */ /* 0x020fe20000400000 */
[----:B------:R-:W-:Y:S01]  /*3ee0*/  FSETP.GEU.AND P4, PT, R25, -126, PT ;  /* 0xc2fc00001900780b */ /* 0x000fe20003f8e000 */
[----:B------:R-:W-:Y:S01]  /*3ef0*/  FADD R100, R33, R86 ;  /* 0x0000005621647221 */ /* 0x000fe20000000000 */
[----:B------:R-:W-:Y:S01]  /*3f00*/  FADD R33, R26, R59 ;  /* 0x0000003b1a217221 */ /* 0x000fe20000000000 */
[----:B------:R-:W-:-:S03]  /*3f10*/  FADD R86, R38, R71 ;  /* 0x0000004726567221 */ /* 0x000fc60000000000 */
[----:B------:R-:W4:Y:S01]  /*3f20*/  MUFU.EX2 R76, R37 ;  /* 0x00000025004c7308 */ /* 0x000f220000000800 */
[----:B-1----:R-:W-:Y:S01]  /*3f30*/  @!P2 FMUL R78, R78, R78 ;  /* 0x0000004e4e4ea220 */ /* 0x002fe20000400000 */
[----:B------:R-:W-:Y:S01]  /*3f40*/  FSETP.GEU.AND P2, PT, R80, -126, PT ;  /* 0xc2fc00005000780b */ /* 0x000fe20003f4e000 */
[----:B--2---:R-:W-:Y:S01]  /*3f50*/  FADD R29, R14, R51 ;  /* 0x000000330e1d7221 */ /* 0x004fe20000000000 */
[----:B------:R-:W-:Y:S01]  /*3f60*/  FADD R102, R33, R88 ;  /* 0x0000005821667221 */ /* 0x000fe20000000000 */
[----:B------:R-:W-:Y:S01]  /*3f70*/  FADD R33, R30, R63 ;  /* 0x0000003f1e217221 */ /* 0x000fe20000000000 */
[----:B------:R-:W-:Y:S01]  /*3f80*/  FADD R88, R47, R24 ;  /* 0x000000182f587221 */ /* 0x000fe20000000000 */
[----:B------:R-:W-:Y:S01]  /*3f90*/  @!P4 FMUL R25, R25, 0.5 ;  /* 0x3f0000001919c820 */ /* 0x000fe20000400000 */
[----:B------:R-:W-:Y:S01]  /*3fa0*/  FADD R49, R29, R82 ;  /* 0x000000521d317221 */ /* 0x000fe20000000000 */
[----:B---3--:R-:W-:Y:S01]  /*3fb0*/  @!P6 FMUL R81, R81, R81 ;  /* 0x000000515151e220 */ /* 0x008fe20000400000 */
[----:B------:R-:W-:Y:S01]  /*3fc0*/  FSETP.GEU.AND P6, PT, R84, -126, PT ;  /* 0xc2fc00005400780b */ /* 0x000fe20003fce000 */
[----:B------:R1:W-:Y:S01]  /*3fd0*/  MUFU.EX2 R77, R25 ;  /* 0x00000019004d7308 */ /* 0x0003e20000000800 */
[----:B------:R-:W-:Y:S01]  /*3fe0*/  FADD R82, R35, R66 ;  /* 0x0000004223527221 */ /* 0x000fe20000000000 */
[----:B------:R-:W-:Y:S01]  /*3ff0*/  FADD R29, R27, R54 ;  /* 0x000000361b1d7221 */ /* 0x000fe20000000000 */
[----:B------:R-:W-:Y:S01]  /*4000*/  FADD R103, R33, R88 ;  /* 0x0000005821677221 */ /* 0x000fe20000000000 */
[----:B------:R-:W-:Y:S01]  /*4010*/  @!P2 FMUL R80, R80, 0.5 ;  /* 0x3f0000005050a820 */ /* 0x000fe20000400000 */
[----:B------:R-:W-:Y:S01]  /*4020*/  FADD R33, R36, R65 ;  /* 0x0000004124217221 */ /* 0x000fe20000000000 */
[----:B----4-:R-:W-:Y:S01]  /*4030*/  @!P5 FMUL R76, R76, R76 ;  /* 0x0000004c4c4cd220 */ /* 0x010fe20000400000 */
[----:B------:R-:W-:Y:S01]  /*4040*/  FSETP.GEU.AND P5, PT, R13, -126, PT ;  /* 0xc2fc00000d00780b */ /* 0x000fe20003fae000 */
[----:B------:R-:W2:Y:S01]  /*4050*/  MUFU.EX2 R72, R72 ;  /* 0x0000004800487308 */ /* 0x000ea20000000800 */
[----:B-1----:R-:W-:Y:S01]  /*4060*/  FADD R25, R15, R50 ;  /* 0x000000320f197221 */ /* 0x002fe20000000000 */
[----:B------:R-:W-:Y:S01]  /*4070*/  FADD R96, R29, R86 ;  /* 0x000000561d607221 */ /* 0x000fe20000000000 */
[----:B------:R-:W-:Y:S01]  /*4080*/  FADD R29, R31, R62 ;  /* 0x0000003e1f1d7221 */ /* 0x000fe20000000000 */
[----:B------:R-:W-:Y:S01]  /*4090*/  @!P6 FMUL R84, R84, 0.5 ;  /* 0x3f0000005454e820 */ /* 0x000fe20000400000 */
[----:B------:R-:W-:Y:S01]  /*40a0*/  FADD R53, R25, R82 ;  /* 0x0000005219357221 */ /* 0x000fe20000000000 */
[----:B------:R-:W-:Y:S01]  /*40b0*/  FADD R82, R39, R70 ;  /* 0x0000004627527221 */ /* 0x000fe20000000000 */
[----:B------:R-:W-:Y:S01]  /*40c0*/  FADD R25, R18, R55 ;  /* 0x0000003712197221 */ /* 0x000fe20000000000 */
[----:B------:R-:W1:Y:S01]  /*40d0*/  MUFU.EX2 R80, R80 ;  /* 0x0000005000507308 */ /* 0x000e620000000800 */
[----:B------:R-:W-:Y:S01]  /*40e0*/  FADD R86, R46, R79 ;  /* 0x0000004f2e567221 */ /* 0x000fe20000000000 */
[----:B------:R-:W-:Y:S01]  /*40f0*/  FADD R88, R52, R81 ;  /* 0x0000005134587221 */ /* 0x000fe20000000000 */
[----:B------:R-:W-:Y:S01]  /*4100*/  FADD R98, R25, R82 ;  /* 0x0000005219627221 */ /* 0x000fe20000000000 */
[----:B------:R-:W-:Y:S01]  /*4110*/  @!P5 FMUL R13, R13, 0.5 ;  /* 0x3f0000000d0dd820 */ /* 0x000fe20000400000 */
[----:B------:R-:W-:Y:S01]  /*4120*/  FADD R101, R29, R86 ;  /* 0x000000561d657221 */ /* 0x000fe20000000000 */
[----:B------:R-:W-:Y:S01]  /*4130*/  FADD R25, R28, R99 ;  /* 0x000000631c197221 */ /* 0x000fe20000000000 */
[----:B------:R-:W-:Y:S01]  /*4140*/  FADD R29, R83, R60 ;  /* 0x0000003c531d7221 */ /* 0x000fe20000000000 */
[----:B------:R3:W4:Y:S01]  /*4150*/  MUFU.EX2 R85, R84 ;  /* 0x0000005400557308 */ /* 0x0007220000000800 */
[----:B------:R-:W-:Y:S01]  /*4160*/  FADD R86, R93, R78 ;  /* 0x0000004e5d567221 */ /* 0x000fe20000000000 */
[----:B------:R-:W-:Y:S01]  /*4170*/  FADD R37, R89, R68 ;  /* 0x0000004459257221 */ /* 0x000fe20000000000 */
[----:B------:R-:W-:Y:S01]  /*4180*/  FADD R90, R97, R76 ;  /* 0x0000004c615a7221 */ /* 0x000fe20000000000 */
[----:B--2---:R-:W-:Y:S01]  /*4190*/  @!P3 FMUL R72, R72, R72 ;  /* 0x000000484848b220 */ /* 0x004fe20000400000 */
[----:B------:R-:W-:Y:S01]  /*41a0*/  @!P4 FMUL R77, R77, R77 ;  /* 0x0000004d4d4dc220 */ /* 0x000fe20000400000 */
[----:B------:R-:W-:Y:S01]  /*41b0*/  FADD R92, R33, R88 ;  /* 0x00000058215c7221 */ /* 0x000fe20000000000 */
[----:B------:R-:W-:Y:S01]  /*41c0*/  FADD R45, R29, R86 ;  /* 0x000000561d2d7221 */ /* 0x000fe20000000000 */
[----:B------:R2:W5:Y:S01]  /*41d0*/  MUFU.EX2 R82, R13 ;  /* 0x0000000d00527308 */ /* 0x0005620000000800 */
[----:B---3--:R-:W-:Y:S01]  /*41e0*/  FADD R84, R44, R73 ;  /* 0x000000492c547221 */ /* 0x008fe20000000000 */
[----:B-1----:R-:W-:Y:S01]  /*41f0*/  @!P2 FMUL R80, R80, R80 ;  /* 0x000000505050a220 */ /* 0x002fe20000400000 */
[----:B------:R-:W-:Y:S01]  /*4200*/  FADD R94, R37, R90 ;  /* 0x0000005a255e7221 */ /* 0x000fe20000000000 */
[----:B------:R-:W-:Y:S01]  /*4210*/  FADD R29, R40, R69 ;  /* 0x00000045281d7221 */ /* 0x000fe20000000000 */
[----:B------:R-:W-:Y:S01]  /*4220*/  FADD R41, R25, R84 ;  /* 0x0000005419297221 */ /* 0x000fe20000000000 */
[----:B------:R-:W-:Y:S01]  /*4230*/  FADD R84, R48, R77 ;  /* 0x0000004d30547221 */ /* 0x000fe20000000000 */
[----:B------:R-:W-:Y:S01]  /*4240*/  FADD R25, R87, R64 ;  /* 0x0000004057197221 */ /* 0x000fe20000000000 */
[----:B------:R-:W-:Y:S01]  /*4250*/  FADD R86, R95, R80 ;  /* 0x000000505f567221 */ /* 0x000fe20000000000 */
[----:B----4-:R-:W-:Y:S01]  /*4260*/  @!P6 FMUL R85, R85, R85 ;  /* 0x000000555555e220 */ /* 0x010fe20000400000 */
[----:B--2---:R-:W-:Y:S01]  /*4270*/  FADD R13, R32, R61 ;  /* 0x0000003d200d7221 */ /* 0x004fe20000000000 */
[----:B------:R-:W-:Y:S01]  /*4280*/  FADD R33, R91, R72 ;  /* 0x000000485b217221 */ /* 0x000fe20000000000 */
[----:B------:R-:W-:Y:S01]  /*4290*/  FADD R25, R25, R86 ;  /* 0x0000005619197221 */ /* 0x000fe20000000000 */
[----:B------:R-:W-:Y:S01]  /*42a0*/  FADD R88, R56, R85 ;  /* 0x0000005538587221 */ /* 0x000fe20000000000 */
[----:B------:R-:W-:Y:S01]  /*42b0*/  FADD R13, R13, R84 ;  /* 0x000000540d0d7221 */ /* 0x000fe20000000000 */
[----:B------:R-:W-:Y:S01]  /*42c0*/  FADD R41, R41, R92 ;  /* 0x0000005c29297221 */ /* 0x000fe20000000000 */
[----:B------:R-:W-:Y:S01]  /*42d0*/  FADD R45, R45, R94 ;  /* 0x0000005e2d2d7221 */ /* 0x000fe20000000000 */
[----:B-----5:R-:W-:Y:S01]  /*42e0*/  @!P5 FMUL R82, R82, R82 ;  /* 0x000000525252d220 */ /* 0x020fe20000400000 */
[----:B------:R-:W-:Y:S01]  /*42f0*/  FADD R88, R29, R88 ;  /* 0x000000581d587221 */ /* 0x000fe20000000000 */
        /* <DEDUP_REMOVED lines=8> */
[----:B------:R-:W-:Y:S01]  /*4380*/  F2FP.BF16.F32.PACK_AB R37, R43, R42 ;  /* 0x0000002a2b25723e */ /* 0x000fe200000010ff */
[----:B------:R-:W-:Y:S01]  /*4390*/  FADD R49, R49, R96 ;  /* 0x0000006031317221 */ /* 0x000fe20000000000 */
[----:B------:R-:W-:Y:S01]  /*43a0*/  FADD R90, R25, R90 ;  /* 0x0000005a195a7221 */ /* 0x000fe20000000000 */
[----:B------:R-:W-:Y:S01]  /*43b0*/  FADD R98, R53, R98 ;  /* 0x0000006235627221 */ /* 0x000fe20000000000 */
[----:B------:R-:W-:-:S02]  /*43c0*/  F2FP.BF16.F32.PACK_AB R43, R55, R54 ;  /* 0x00000036372b723e */ /* 0x000fc400000010ff */
[----:B------:R-:W-:Y:S01]  /*43d0*/  FADD R90, R45, R90 ;  /* 0x0000005a2d5a7221 */ /* 0x000fe20000000000 */
[----:B------:R-:W-:Y:S01]  /*43e0*/  F2FP.BF16.F32.PACK_AB R55, R24, R79 ;  /* 0x0000004f1837723e */ /* 0x000fe200000010ff */
[----:B------:R-:W-:Y:S01]  /*43f0*/  FADD R13, R49, R98 ;  /* 0x00000062310d7221 */ /* 0x000fe20000000000 */
[----:B------:R-:W-:Y:S01]  /*4400*/  F2FP.BF16.F32.PACK_AB R25, R15, R14 ;  /* 0x0000000e0f19723e */ /* 0x000fe200000010ff */
[----:B------:R-:W-:Y:S01]  /*4410*/  FADD R15, R41, R90 ;  /* 0x0000005a290f7221 */ /* 0x000fe20000000000 */
[----:B------:R-:W-:Y:S02]  /*4420*/  F2FP.BF16.F32.PACK_AB R29, R26, R17 ;  /* 0x000000111a1d723e */ /* 0x000fe400000010ff */
[----:B------:R-:W-:Y:S02]  /*4430*/  F2FP.BF16.F32.PACK_AB R33, R35, R34 ;  /* 0x000000222321723e */ /* 0x000fe400000010ff */
[----:B------:R-:W-:Y:S02]  /*4440*/  F2FP.BF16.F32.PACK_AB R24, R83, R28 ;  /* 0x0000001c5318723e */ /* 0x000fe400000010ff */
[----:B------:R-:W-:-:S02]  /*4450*/  F2FP.BF16.F32.PACK_AB R31, R30, R31 ;  /* 0x0000001f1e1f723e */ /* 0x000fc400000010ff */
[----:B------:R-:W-:Y:S02]  /*4460*/  F2FP.BF16.F32.PACK_AB R35, R39, R38 ;  /* 0x000000262723723e */ /* 0x000fe400000010ff */
[----:B------:R-:W-:Y:S02]  /*4470*/  F2FP.BF16.F32.PACK_AB R26, R87, R32 ;  /* 0x00000020571a723e */ /* 0x000fe400000010ff */
        /* <DEDUP_REMOVED lines=22> */
[----:B------:R-:W-:Y:S02]  /*45e0*/  MOV R17, 0x2 ;  /* 0x0000000200117802 */ /* 0x000fe40000000f00 */
[----:B------:R-:W-:-:S07]  /*45f0*/  SHF.L.U32 R57, RZ, 0x1f, RZ ;  /* 0x0000001fff397819 */ /* 0x000fce00000006ff */
.L_x_23:
[----:B-1----:R1:W2:Y:S02]  /*4600*/  SYNCS.PHASECHK.TRANS64.TRYWAIT P1, [R2+URZ+0x24008], R57 ;  /* 0x02400839020075a7 */ /* 0x0022a4000802017f */
[----:B--2---:R-:W-:Y:S05]  /*4610*/  @!P1 NANOSLEEP.SYNCS 0x989680 ;  /* 0x009896800000995d */ /* 0x004fea0003900000 */
[----:B------:R-:W2:Y:S02]  /*4620*/  @!P1 SYNCS.PHASECHK.TRANS64 P1, [R2+URZ+0x24008], R57 ;  /* 0x02400839020095a7 */ /* 0x000ea4000802007f */
[----:B--2---:R-:W-:Y:S05]  /*4630*/  @!P1 BRA `(.L_x_23) ;  /* 0xfffffffc00f09947 */ /* 0x004fea000383ffff */
[----:B------:R-:W-:Y:S01]  /*4640*/  ULOP3.LUT UR15, UR15, 0x4000000, URZ, 0xfc, !UPT ;  /* 0x040000000f0f7892 */ /* 0x000fe2000f8efc3f */
[----:B------:R-:W-:Y:S01]  /*4650*/  WARPGROUP.ARRIVE ;  /* 0x00000000000079c5 */ /* 0x000fe20000000000 */
[----:B------:R-:W-:Y:S01]  /*4660*/  UMOV UR7, 0x40000040 ;  /* 0x4000004000077882 */ /* 0x000fe20000000000 */
[C---:B------:R-:W-:Y:S01]  /*4670*/  ISETP.GE.AND P1, PT, R19.reuse, 0x3, PT ;  /* 0x000000031300780c */ /* 0x040fe20003f26270 */
[----:B------:R-:W-:Y:S01]  /*4680*/  UIADD3 UR6, UR15, 0x800, URZ ;  /* 0x000008000f067890 */ /* 0x000fe2000fffe03f */
[----:B------:R-:W-:Y:S01]  /*4690*/  VIADD R14, R2, 0x24020 ;  /* 0x00024020020e7836 */ /* 0x000fe20000000000 */
[----:B------:R-:W-:Y:S01]  /*46a0*/  IADD3 R12, R12, 0x80, RZ ;  /* 0x000000800c0c7810 */ /* 0x000fe20007ffe0ff */
[----:B------:R-:W-:-:S03]  /*46b0*/  VIADD R19, R19, 0xffffffff ;  /* 0xffffffff13137836 */ /* 0x000fc60000000000 */
[----:B------:R-:W-:-:S03]  /*46c0*/  PRMT R18, RZ, 0x654, R14 ;  /* 0x00000654ff127816 */ /* 0x000fc6000000000e */
[----:B------:R-:W-:Y:S01]  /*46d0*/  HGMMA.64x128x16.F32.BF16 R88, R24, gdesc[UR4].tnspB, RZ, !UPT, gsb0 ;  /* 0x41e0000418587df0 */ /* 0x000fe2000c0018ff */
[----:B------:R-:W-:Y:S01]  /*46e0*/  UIADD3 UR6, UR15, 0x880, URZ ;  /* 0x000008800f067890 */ /* 0x000fe2000fffe03f */
[----:B------:R-:W-:Y:S01]  /*46f0*/  UMOV UR7, 0x40000040 ;  /* 0x4000004000077882 */ /* 0x000fe20000000000 */
[----:B------:R-:W-:Y:S02]  /*4700*/  WARPGROUP.DEPBAR.LE gsb0, 0x0 ;  /* 0x00008000000079c5 */ /* 0x000fe40000010000 */
[----:B------:R-:W-:-:S07]  /*4710*/  WARPGROUP.ARRIVE ;  /* 0x00000000000079c5 */ /* 0x000fce0000000000 */
[----:B------:R-:W-:Y:S01]  /*4720*/  HGMMA.64x128x16.F32.BF16 R88, R28, gdesc[UR4].tnspB, R88, gsb0 ;  /* 0x41e000041c587df0 */ /* 0x000fe20008001858 */
        /* <DEDUP_REMOVED lines=29> */
[----:B------:R-:W-:Y:S03]  /*4900*/  HGMMA.64x128x16.F32.BF16 R88, R52, gdesc[UR4].tnspB, R88, gsb0 ;  /* 0x41e0000434587df0 */ /* 0x000fe60008001858 */
[----:B------:R-:W-:Y:S02]  /*4910*/  WARPGROUP.DEPBAR.LE gsb0, 0x0 ;  /* 0x00008000000079c5 */ /* 0x000fe40000010000 */
[----:B------:R2:W-:Y:S01]  /*4920*/  SYNCS.ARRIVE.TRANS64.RED.A1T0 RZ, [R18+URZ], RZ ;  /* 0x000000ff12ff79a7 */ /* 0x0005e2000810043f */
[----:B------:R-:W-:Y:S05]  /*4930*/  @!P1 BRA `(.L_x_24) ;  /* 0x0000003000909947 */ /* 0x000fea0003800000 */
[----:B------:R-:W-:Y:S01]  /*4940*/  MOV R155, R21 ;  /* 0x00000015009b7202 */ /* 0x000fe20000000f00 */
[----:B------:R-:W-:Y:S01]  /*4950*/  IMAD.MOV.U32 R153, RZ, RZ, R20 ;  /* 0x000000ffff997224 */ /* 0x000fe200078e0014 */
[----:B------:R-:W-:Y:S01]  /*4960*/  MOV R17, 0x2 ;  /* 0x0000000200117802 */ /* 0x000fe20000000f00 */
[----:B------:R-:W-:Y:S01]  /*4970*/  IMAD.MOV.U32 R7, RZ, RZ, 0x1 ;  /* 0x00000001ff077424 */ /* 0x000fe200078e00ff */
[----:B------:R-:W-:Y:S01]  /*4980*/  MOV R4, RZ ;  /* 0x000000ff00047202 */ /* 0x000fe20000000f00 */
[----:B------:R-:W-:-:S06]  /*4990*/  ULDC.64 UR22, c[0x0][0x198] ;  /* 0x0000660000167ab9 */ /* 0x000fcc0000000a00 */
.L_x_36:
[C---:B------:R-:W-:Y:S01]  /*49a0*/  ISETP.GT.AND P1, PT, R19.reuse, 0x2, PT ;  /* 0x000000021300780c */ /* 0x040fe20003f24270 */
[----:B------:R-:W-:Y:S01]  /*49b0*/  VIADD R19, R19, 0xffffffff ;  /* 0xffffffff13137836 */ /* 0x000fe20000000000 */
[----:B------:R-:W-:Y:S02]  /*49c0*/  LEA R21, R17, R2, 0x3 ;  /* 0x0000000211157211 */ /* 0x000fe400078e18ff */
[----:B-12---:R-:W-:-:S09]  /*49d0*/  SHF.L.U32 R18, R4, 0x1f, RZ ;  /* 0x0000001f04127819 */ /* 0x006fd200000006ff */
.L_x_25:
[----:B--2---:R2:W3:Y:S02]  /*49e0*/  SYNCS.PHASECHK.TRANS64.TRYWAIT P2, [R21+URZ+0x24000], R18 ;  /* 0x02400012150075a7 */ /* 0x0044e4000804017f */
[----:B---3--:R-:W-:Y:S05]  /*49f0*/  @!P2 NANOSLEEP.SYNCS 0x989680 ;  /* 0x009896800000a95d */ /* 0x008fea0003900000 */
[----:B------:R-:W3:Y:S02]  /*4a00*/  @!P2 SYNCS.PHASECHK.TRANS64 P2, [R21+URZ+0x24000], R18 ;  /* 0x024000121500a5a7 */ /* 0x000ee4000804007f */
[----:B---3--:R-:W-:Y:S05]  /*4a10*/  @!P2 BRA `(.L_x_25) ;  /* 0xfffffffc00f0a947 */ /* 0x008fea000383ffff */
[----:B------:R-:W-:Y:S05]  /*4a20*/  WARPSYNC.ALL ;  /* 0x0000000000007948 */ /* 0x000fea0003800000 */
[----:B------:R-:W-:Y:S01]  /*4a30*/  R2UR UR6, R17 ;  /* 0x00000000110672ca */ /* 0x000fe200000e0000 */
[----:B-1----:R-:W-:Y:S01]  /*4a40*/  WARPGROUP.ARRIVE ;  /* 0x00000000000079c5 */ /* 0x002fe20000000000 */
[----:B------:R-:W-:Y:S01]  /*4a50*/  R2UR UR8, R22 ;  /* 0x00000000160872ca */ /* 0x000fe200000e0000 */
[----:B------:R-:W-:Y:S01]  /*4a60*/  UMOV UR11, 0x40000040 ;  /* 0x40000040000b7882 */ /* 0x000fe20000000000 */
[----:B------:R-:W-:Y:S01]  /*4a70*/  R2UR UR9, R23 ;  /* 0x00000000170972ca */ /* 0x000fe200000e0000 */
[----:B------:R-:W-:Y:S01]  /*4a80*/  UMOV UR59, 0x40000040 ;  /* 0x40000040003b7882 */ /* 0x000fe20000000000 */
[----:B------:R-:W-:Y:S01]  /*4a90*/  UMOV UR55, 0x40000040 ;  /* 0x4000004000377882 */ /* 0x000fe20000000000 */
[----:B------:R-:W-:Y:S01]  /*4aa0*/  UMOV UR51, 0x40000040 ;  /* 0x4000004000337882 */ /* 0x000fe20000000000 */
[----:B------:R-:W-:Y:S01]  /*4ab0*/  UMOV UR47, 0x40000040 ;  /* 0x40000040002f7882 */ /* 0x000fe20000000000 */
[----:B------:R-:W-:Y:S01]  /*4ac0*/  UMOV UR31, 0x40000040 ;  /* 0x40000040001f7882 */ /* 0x000fe20000000000 */
[----:B------:R-:W-:Y:S01]  /*4ad0*/  UMOV UR27, 0x40000040 ;  /* 0x40000040001b7882 */ /* 0x000fe20000000000 */
[----:B------:R-:W-:Y:S01]  /*4ae0*/  UMOV UR7, 0x40000040 ;  /* 0x4000004000077882 */ /* 0x000fe20000000000 */
[----:B------:R-:W-:Y:S01]  /*4af0*/  ISETP.NE.AND P2, PT, R10, RZ, PT ;  /* 0x000000ff0a00720c */ /* 0x000fe20003f45270 */
[----:B------:R-:W-:-:S04]  /*4b00*/  ULEA UR6, UR6, UR14, 0xb ;  /* 0x0000000e06067291 */ /* 0x000fc8000f8e583f */
[----:B------:R-:W-:Y:S02]  /*4b10*/  UIADD3 UR58, UR6, 0x2, URZ ;  /* 0x00000002063a7890 */ /* 0x000fe4000fffe03f */
[----:B------:R-:W-:Y:S02]  /*4b20*/  UIADD3 UR54, UR6, 0x4, URZ ;  /* 0x0000000406367890 */ /* 0x000fe4000fffe03f */
[----:B------:R-:W-:Y:S01]  /*4b30*/  UMOV UR10, UR6 ;  /* 0x00000006000a7c82 */ /* 0x000fe20008000000 */
[----:B------:R-:W-:Y:S01]  /*4b40*/  UIADD3 UR50, UR6, 0x6, URZ ;  /* 0x0000000606327890 */ /* 0x000fe2000fffe03f */
[----:B------:R-:W-:Y:S01]  /*4b50*/  HGMMA.64x128x16.F32.BF16 R24, gdesc[UR8], RZ, !UPT, gsb0 ;  /* 0x01e00000081879f0 */ /* 0x000fe2000c0018ff */
[----:B------:R-:W-:Y:S02]  /*4b60*/  UIADD3 UR46, UR6, 0x400, URZ ;  /* 0x00000400062e7890 */ /* 0x000fe4000fffe03f */
[----:B------:R-:W-:Y:S02]  /*4b70*/  UIADD3 UR30, UR6, 0x402, URZ ;  /* 0x00000402061e7890 */ /* 0x000fe4000fffe03f */
[----:B------:R-:W-:-:S02]  /*4b80*/  UIADD3 UR26, UR6, 0x404, URZ ;  /* 0x00000404061a7890 */ /* 0x000fc4000fffe03f */
[----:B------:R-:W-:Y:S01]  /*4b90*/  UIADD3 UR6, UR6, 0x406, URZ ;  /* 0x0000040606067890 */ /* 0x000fe2000fffe03f */
        /* <DEDUP_REMOVED lines=22> */
[----:B------:R-:W-:Y:S05]  /*4d00*/  @P2 BRA `(.L_x_26) ;  /* 0x0000000000a82947 */ /* 0x000fea0003800000 */
[----:B------:R-:W-:-:S13]  /*4d10*/  ISETP.LT.OR P3, PT, R8, 0x1, !P0 ;  /* 0x000000010800780c */ /* 0x000fda0004761670 */
[----:B------:R-:W-:Y:S05]  /*4d20*/  @P3 BRA `(.L_x_27) ;  /* 0x00000000009c3947 */ /* 0x000fea0003800000 */
[----:B------:R-:W-:Y:S01]  /*4d30*/  ISETP.NE.AND P4, PT, R0, RZ, PT ;  /* 0x000000ff0000720c */ /* 0x000fe20003f85270 */
[----:B--2---:R-:W-:Y:S01]  /*4d40*/  IMAD R18, R5, 0x8, R2 ;  /* 0x0000000805127824 */ /* 0x004fe200078e0202 */
[----:B------:R-:W-:-:S11]  /*4d50*/  SHF.L.U32 R21, R6, 0x1f, RZ ;  /* 0x0000001f06157819 */ /* 0x000fd600000006ff */
.L_x_28:
[----:B-1----:R1:W2:Y:S02]  /*4d60*/  SYNCS.PHASECHK.TRANS64.TRYWAIT P3, [R18+URZ+0x24020], R21 ;  /* 0x02402015120075a7 */ /* 0x0022a4000806017f */
[----:B--2---:R-:W-:Y:S05]  /*4d70*/  @!P3 NANOSLEEP.SYNCS 0x989680 ;  /* 0x009896800000b95d */ /* 0x004fea0003900000 */
[----:B------:R-:W2:Y:S02]  /*4d80*/  @!P3 SYNCS.PHASECHK.TRANS64 P3, [R18+URZ+0x24020], R21 ;  /* 0x024020151200b5a7 */ /* 0x000ea4000806007f */
[----:B--2---:R-:W-:Y:S05]  /*4d90*/  @!P3 BRA `(.L_x_28) ;  /* 0xfffffffc00f0b947 */ /* 0x004fea000383ffff */
[----:B------:R-:W-:Y:S05]  /*4da0*/  @P4 BRA `(.L_x_29) ;  /* 0x0000000000144947 */ /* 0x000fea0003800000 */
[----:B------:R-:W-:Y:S02]  /*4db0*/  LOP3.LUT P3, RZ, R16, 0x1f, RZ, 0xc0, !PT ;  /* 0x0000001f10ff7812 */ /* 0x000fe4000786c0ff */
[----:B-1----:R-:W-:-:S04]  /*4dc0*/  MOV R21, 0x8000 ;  /* 0x0000800000157802 */ /* 0x002fc80000000f00 */
[----:B------:R2:W-:Y:S07]  /*4dd0*/  SYNCS.ARRIVE.TRANS64 RZ, [R18+URZ+0x24000], R21 ;  /* 0x0240001512ff79a7 */ /* 0x0005ee000800003f */
[----:B------:R-:W-:Y:S05]  /*4de0*/  @!P3 BRA `(.L_x_29) ;  /* 0x000000000004b947 */ /* 0x000fea0003800000 */
[----:B------:R-:W-:Y:S01]  /*4df0*/  BPT.TRAP 0x1 ;  /* 0x000000040000795c */ /* 0x000fe20000300000 */
.L_x_29:
[----:B------:R-:W-:Y:S01]  /*4e00*/  IMAD R20, R5, 0x8000, R2 ;  /* 0x0000800005147824 */ /* 0x000fe200078e0202 */
[----:B------:R-:W-:Y:S01]  /*4e10*/  R2UR UR35, R9 ;  /* 0x00000000092372ca */ /* 0x000fe200000e0000 */
[----:B------:R-:W-:Y:S01]  /*4e20*/  UIADD3 UR6, UP0, UR22, 0x1f0, URZ ;  /* 0x000001f016067890 */ /* 0x000fe2000ff1e03f */
[----:B------:R-:W-:Y:S01]  /*4e30*/  R2UR UR33, R18 ;  /* 0x00000000122172ca */ /* 0x000fe200000e0000 */
[----:B------:R-:W-:Y:S01]  /*4e40*/  UMOV UR16, 0x0 ;  /* 0x0000000000107882 */ /* 0x000fe20000000000 */
[----:B------:R-:W-:Y:S01]  /*4e50*/  R2UR UR8, R20 ;  /* 0x00000000140872ca */ /* 0x000fe200000e0000 */
[----:B------:R-:W-:Y:S01]  /*4e60*/  UIADD3.X UR7, URZ, UR23, URZ, UP0, !UPT ;  /* 0x000000173f077290 */ /* 0x000fe200087fe43f */
[----:B------:R-:W-:Y:S01]  /*4e70*/  IADD3 R5, R5, 0x1, RZ ;  /* 0x0000000105057810 */ /* 0x000fe20007ffe0ff */
[----:B------:R-:W-:Y:S01]  /*4e80*/  UMOV UR17, 0x10000000 ;  /* 0x1000000000117882 */ /* 0x000fe20000000000 */
[----:B------:R-:W-:Y:S01]  /*4e90*/  UMOV UR34, URZ ;  /* 0x0000003f00227c82 */ /* 0x000fe20008000000 */
[----:B------:R-:W-:Y:S01]  /*4ea0*/  UMOV UR10, 0x40 ;  /* 0x00000040000a7882 */ /* 0x000fe20000000000 */
[----:B------:R-:W-:Y:S01]  /*4eb0*/  UMOV UR12, UR36 ;  /* 0x00000024000c7c82 */ /* 0x000fe20008000000 */
[----:B------:R-:W-:Y:S01]  /*4ec0*/  UMOV UR13, UR37 ;  /* 0x00000025000d7c82 */ /* 0x000fe20008000000 */
[----:B------:R-:W-:Y:S01]  /*4ed0*/  ISETP.NE.AND P3, PT, R5, 0x4, PT ;  /* 0x000000040500780c */ /* 0x000fe20003f65270 */
[----:B------:R-:W-:-:S02]  /*4ee0*/  USHF.L.U32 UR35, UR35, 0x7, URZ ;  /* 0x0000000723237899 */ /* 0x000fc4000800063f */
[----:B------:R-:W-:Y:S01]  /*4ef0*/  UIADD3 UR33, UR33, 0x24000, URZ ;  /* 0x0002400021217890 */ /* 0x000fe2000fffe03f */
[----:B-12---:R-:W-:Y:S01]  /*4f00*/  SEL R21, RZ, 0x1, P3 ;  /* 0x00000001ff157807 */ /* 0x006fe20001800000 */
[----:B------:R-:W-:Y:S01]  /*4f10*/  UIADD3 UR32, UR8, 0x4000, URZ ;  /* 0x0000400008207890 */ /* 0x000fe2000fffe03f */
[----:B------:R-:W-:Y:S01]  /*4f20*/  SEL R5, R5, RZ, P3 ;  /* 0x000000ff05057207 */ /* 0x000fe20001800000 */
[----:B------:R-:W-:Y:S01]  /*4f30*/  UIADD3 UR8, UR8, 0x8000, URZ ;  /* 0x0000800008087890 */ /* 0x000fe2000fffe03f */
[----:B------:R-:W-:Y:S01]  /*4f40*/  LOP3.LUT R6, R6, R21, RZ, 0x3c, !PT ;  /* 0x0000001506067212 */ /* 0x000fe200078e3cff */
[----:B------:R-:W-:Y:S01]  /*4f50*/  UMOV UR11, UR35 ;  /* 0x00000023000b7c82 */ /* 0x000fe20008000000 */
[----:B------:R-:W-:-:S04]  /*4f60*/  UMOV UR9, UR33 ;  /* 0x0000002100097c82 */ /* 0x000fc80008000000 */
[----:B------:R1:W-:Y:S02]  /*4f70*/  UTMALDG.4D [UR32], [UR6], desc[UR16] ;  /* 0x00001020060075b4 */ /* 0x0003e40008019000 */
[----:B------:R1:W-:Y:S02]  /*4f80*/  UTMALDG.4D [UR8], [UR6], desc[UR16] ;  /* 0x00001008060075b4 */ /* 0x0003e40008019000 */
[----:B-1----:R-:W-:Y:S01]  /*4f90*/  NOP ;  /* 0x0000000000007918 */ /* 0x002fe20000000000 */
.L_x_27:
[----:B------:R-:W-:-:S07]  /*4fa0*/  VIADD R8, R8, 0xffffffff ;  /* 0xffffffff08087836 */ /* 0x000fce0000000000 */
.L_x_26:
[----:B------:R-:W-:Y:S01]  /*4fb0*/  IADD3 R17, R17, 0x1, RZ ;  /* 0x0000000111117810 */ /* 0x000fe20007ffe0ff */
[----:B------:R-:W-:Y:S05]  /*4fc0*/  WARPSYNC.ALL ;  /* 0x0000000000007948 */ /* 0x000fea0003800000 */
[----:B------:R-:W-:-:S04]  /*4fd0*/  ISETP.NE.AND P3, PT, R17, 0x4, PT ;  /* 0x000000041100780c */ /* 0x000fc80003f65270 */
[----:B--2---:R-:W-:Y:S02]  /*4fe0*/  SEL R21, RZ, 0x1, P3 ;  /* 0x00000001ff157807 */ /* 0x004fe40001800000 */
[----:B------:R-:W-:Y:S02]  /*4ff0*/  SEL R17, R17, RZ, P3 ;  /* 0x000000ff11117207 */ /* 0x000fe40001800000 */
[----:B------:R-:W-:Y:S02]  /*5000*/  LOP3.LUT R4, R4, R21, RZ, 0x3c, !PT ;  /* 0x0000001504047212 */ /* 0x000fe400078e3cff */
[----:B------:R-:W-:Y:S01]  /*5010*/  FMNMX R18, R24, R155, !PT ;  /* 0x0000009b18127209 */ /* 0x000fe20007800000 */
[----:B------:R-:W-:Y:S01]  /*5020*/  ULDC UR6, c[0x0][0x604] ;  /* 0x0001810000067ab9 */ /* 0x000fe20000000800 */
[----:B------:R-:W-:Y:S01]  /*5030*/  FMNMX R20, R26, R153, !PT ;  /* 0x000000991a147209 */ /* 0x000fe20007800000 */
[----:B------:R-:W-:Y:S01]  /*5040*/  IMAD R158, R17, 0x8, R2 ;  /* 0x00000008119e7824 */ /* 0x000fe200078e0202 */
[----:B------:R-:W-:-:S02]  /*5050*/  FMNMX R21, R25, R18, !PT ;  /* 0x0000001219157209 */ /* 0x000fc40007800000 */
[----:B------:R-:W-:Y:S02]  /*5060*/  FMNMX R157, R27, R20, !PT ;  /* 0x000000141b9d7209 */ /* 0x000fe40007800000 */
[----:B------:R-:W-:Y:S02]  /*5070*/  FMNMX R18, R28, R21, !PT ;  /* 0x000000151c127209 */ /* 0x000fe40007800000 */
[----:B------:R-:W-:Y:S02]  /*5080*/  FMNMX R20, R30, R157, !PT ;  /* 0x0000009d1e147209 */ /* 0x000fe40007800000 */
[----:B------:R-:W-:Y:S02]  /*5090*/  FMNMX R21, R29, R18, !PT ;  /* 0x000000121d157209 */ /* 0x000fe40007800000 */
[----:B------:R-:W-:Y:S02]  /*50a0*/  FMNMX R157, R31, R20, !PT ;  /* 0x000000141f9d7209 */ /* 0x000fe40007800000 */
        /* <DEDUP_REMOVED lines=55> */
[----:B------:R-:W-:-:S03]  /*5420*/  FMNMX R152, R87, R20, !PT ;  /* 0x0000001457987209 */ /* 0x000fc60007800000 */
[----:B------:R-:W1:Y:S04]  /*5430*/  SHFL.BFLY PT, R21, R18, 0x1, 0x1f ;  /* 0x0c201f0012157f89 */ /* 0x000e6800000e0000 */
[----:B------:R-:W2:Y:S01]  /*5440*/  SHFL.BFLY PT, R159, R152, 0x1, 0x1f ;  /* 0x0c201f00989f7f89 */ /* 0x000ea200000e0000 */
[----:B-1----:R-:W-:Y:S02]  /*5450*/  FMNMX R157, R18, R21, !PT ;  /* 0x00000015129d7209 */ /* 0x002fe40007800000 */
[----:B--2---:R-:W-:-:S03]  /*5460*/  FMNMX R159, R152, R159, !PT ;  /* 0x0000009f989f7209 */ /* 0x004fc60007800000 */
[----:B------:R-:W1:Y:S04]  /*5470*/  SHFL.BFLY PT, R20, R157, 0x2, 0x1f ;  /* 0x0c401f009d147f89 */ /* 0x000e6800000e0000 */
[----:B------:R-:W2:Y:S01]  /*5480*/  SHFL.BFLY PT, R154, R159, 0x2, 0x1f ;  /* 0x0c401f009f9a7f89 */ /* 0x000ea200000e0000 */
[----:B-1----:R-:W-:Y:S01]  /*5490*/  FMNMX R21, R157, R20, !PT ;  /* 0x000000149d157209 */ /* 0x002fe20007800000 */
[C---:B------:R-:W-:Y:S01]  /*54a0*/  IMAD R157, R7.reuse, 0x8, R14 ;  /* 0x00000008079d7824 */ /* 0x040fe200078e020e */
[----:B------:R-:W-:Y:S02]  /*54b0*/  IADD3 R7, R7, 0x1, RZ ;  /* 0x0000000107077810 */ /* 0x000fe40007ffe0ff */
[----:B--2---:R-:W-:Y:S02]  /*54c0*/  FMNMX R20, R159, R154, !PT ;  /* 0x0000009a9f147209 */ /* 0x004fe40007800000 */
[----:B------:R-:W-:-:S02]  /*54d0*/  FSETP.NEU.AND P3, PT, R21, -INF , PT ;  /* 0xff8000001500780b */ /* 0x000fc40003f6d000 */
[C---:B------:R-:W-:Y:S02]  /*54e0*/  FSETP.NEU.AND P4, PT, R20.reuse, -INF , PT ;  /* 0xff8000001400780b */ /* 0x040fe40003f8d000 */
[----:B------:R-:W-:Y:S02]  /*54f0*/  FSEL R154, R21, RZ, P3 ;  /* 0x000000ff159a7208 */ /* 0x000fe40001800000 */
[----:B------:R-:W-:Y:S02]  /*5500*/  FSEL R156, R20, RZ, P4 ;  /* 0x000000ff149c7208 */ /* 0x000fe40002000000 */
[----:B------:R-:W-:Y:S01]  /*5510*/  PRMT R157, RZ, 0x654, R157 ;  /* 0x00000654ff9d7816 */ /* 0x000fe2000000009d */
[----:B------:R-:W-:Y:S02]  /*5520*/  FADD R18, -R154, R155 ;  /* 0x0000009b9a127221 */ /* 0x000fe40000000100 */
[----:B------:R-:W-:Y:S01]  /*5530*/  FADD R152, -R156, R153 ;  /* 0x000000999c987221 */ /* 0x000fe20000000100 */
[----:B------:R1:W-:Y:S01]  /*5540*/  SYNCS.ARRIVE.TRANS64.RED.A1T0 RZ, [R157+URZ], RZ ;  /* 0x000000ff9dff79a7 */ /* 0x0003e2000810043f */
[----:B------:R-:W-:-:S02]  /*5550*/  FMUL R153, R18, UR6 ;  /* 0x0000000612997c20 */ /* 0x000fc40008400000 */
[----:B------:R-:W-:-:S03]  /*5560*/  FMUL R155, R152, UR6 ;  /* 0x00000006989b7c20 */ /* 0x000fc60008400000 */
[----:B------:R-:W-:Y:S02]  /*5570*/  FSETP.GEU.AND P3, PT, R153, -126, PT ;  /* 0xc2fc00009900780b */ /* 0x000fe40003f6e000 */
[----:B------:R-:W-:Y:S02]  /*5580*/  FSETP.GEU.AND P4, PT, R155, -126, PT ;  /* 0xc2fc00009b00780b */ /* 0x000fe40003f8e000 */
[----:B-1----:R-:W-:-:S09]  /*5590*/  SHF.L.U32 R157, R4, 0x1f, RZ ;  /* 0x0000001f049d7819 */ /* 0x002fd200000006ff */
[----:B------:R-:W-:Y:S02]  /*55a0*/  @!P3 FMUL R153, R153, 0.5 ;  /* 0x3f0000009999b820 */ /* 0x000fe40000400000 */
[----:B------:R-:W-:Y:S02]  /*55b0*/  @!P4 FMUL R155, R155, 0.5 ;  /* 0x3f0000009b9bc820 */ /* 0x000fe40000400000 */
[----:B------:R-:W1:Y:S08]  /*55c0*/  MUFU.EX2 R152, R153 ;  /* 0x0000009900987308 */ /* 0x000e700000000800 */
[----:B------:R-:W2:Y:S01]  /*55d0*/  MUFU.EX2 R18, R155 ;  /* 0x0000009b00127308 */ /* 0x000ea20000000800 */
[----:B-1----:R-:W-:Y:S01]  /*55e0*/  @!P3 FMUL R152, R152, R152 ;  /* 0x000000989898b220 */ /* 0x002fe20000400000 */
[----:B------:R-:W-:-:S03]  /*55f0*/  ISETP.NE.AND P3, PT, R7, 0x4, PT ;  /* 0x000000040700780c */ /* 0x000fc60003f65270 */
[-C--:B------:R-:W-:Y:S01]  /*5600*/  FMUL R88, R88, R152.reuse ;  /* 0x0000009858587220 */ /* 0x080fe20000400000 */
[-C--:B------:R-:W-:Y:S01]  /*5610*/  FMUL R89, R89, R152.reuse ;  /* 0x0000009859597220 */ /* 0x080fe20000400000 */
[-C--:B------:R-:W-:Y:S01]  /*5620*/  FMUL R92, R92, R152.reuse ;  /* 0x000000985c5c7220 */ /* 0x080fe20000400000 */
[----:B------:R-:W-:Y:S01]  /*5630*/  FMUL R93, R93, R152 ;  /* 0x000000985d5d7220 */ /* 0x000fe20000400000 */
[----:B--2---:R-:W-:Y:S01]  /*5640*/  @!P4 FMUL R18, R18, R18 ;  /* 0x000000121212c220 */ /* 0x004fe20000400000 */
[-C--:B------:R-:W-:Y:S01]  /*5650*/  FMUL R96, R96, R152.reuse ;  /* 0x0000009860607220 */ /* 0x080fe20000400000 */
        /* <DEDUP_REMOVED lines=26> */
[----:B------:R-:W-:Y:S01]  /*5800*/  FMUL R149, R149, R152 ;  /* 0x0000009895957220 */ /* 0x000fe20000400000 */
        /* <DEDUP_REMOVED lines=31> */
[----:B------:R-:W-:-:S07]  /*5a00*/  FMUL R151, R151, R18 ;  /* 0x0000001297977220 */ /* 0x000fce0000400000 */
.L_x_30:
[----:B-1----:R1:W2:Y:S02]  /*5a10*/  SYNCS.PHASECHK.TRANS64.TRYWAIT P4, [R158+URZ+0x24000], R157 ;  /* 0x0240009d9e0075a7 */ /* 0x0022a4000808017f */
[----:B--2---:R-:W-:Y:S05]  /*5a20*/  @!P4 NANOSLEEP.SYNCS 0x989680 ;  /* 0x009896800000c95d */ /* 0x004fea0003900000 */
[----:B------:R-:W2:Y:S02]  /*5a30*/  @!P4 SYNCS.PHASECHK.TRANS64 P4, [R158+URZ+0x24000], R157 ;  /* 0x0240009d9e00c5a7 */ /* 0x000ea4000808007f */
[----:B--2---:R-:W-:Y:S05]  /*5a40*/  @!P4 BRA `(.L_x_30) ;  /* 0xfffffffc00f0c947 */ /* 0x004fea000383ffff */
[----:B------:R-:W-:Y:S01]  /*5a50*/  ULDC UR7, c[0x0][0x604] ;  /* 0x0001810000077ab9 */ /* 0x000fe20000000800 */
[----:B------:R-:W-:Y:S01]  /*5a60*/  R2UR UR6, R17 ;  /* 0x00000000110672ca */ /* 0x000fe200000e0000 */
[----:B------:R-:W-:Y:S01]  /*5a70*/  FMUL R153, R154, UR7 ;  /* 0x000000079a997c20 */ /* 0x000fe20008400000 */
[----:B------:R-:W-:Y:S01]  /*5a80*/  FMUL R156, R156, UR7 ;  /* 0x000000079c9c7c20 */ /* 0x000fe20008400000 */
[----:B------:R-:W-:Y:S01]  /*5a90*/  UMOV UR11, 0x40000040 ;  /* 0x40000040000b7882 */ /* 0x000fe20000000000 */
[----:B------:R-:W-:Y:S01]  /*5aa0*/  SEL R7, R7, RZ, P3 ;  /* 0x000000ff07077207 */ /* 0x000fe20001800000 */
[--C-:B------:R-:W-:Y:S01]  /*5ab0*/  FFMA R24, R24, UR7, -R153.reuse ;  /* 0x0000000718187c23 */ /* 0x100fe20008000899 */
[--C-:B------:R-:W-:Y:S01]  /*5ac0*/  FFMA R25, R25, UR7, -R153.reuse ;  /* 0x0000000719197c23 */ /* 0x100fe20008000899 */
[--C-:B------:R-:W-:Y:S01]  /*5ad0*/  FFMA R28, R28, UR7, -R153.reuse ;  /* 0x000000071c1c7c23 */ /* 0x100fe20008000899 */
[--C-:B------:R-:W-:Y:S01]  /*5ae0*/  FFMA R29, R29, UR7, -R153.reuse ;  /* 0x000000071d1d7c23 */ /* 0x100fe20008000899 */
[--C-:B------:R-:W-:Y:S01]  /*5af0*/  FFMA R26, R26, UR7, -R156.reuse ;  /* 0x000000071a1a7c23 */ /* 0x100fe2000800089c */
[----:B------:R-:W-:Y:S01]  /*5b00*/  FSETP.GEU.AND P6, PT, R24, -126, PT ;  /* 0xc2fc00001800780b */ /* 0x000fe20003fce000 */
[--C-:B------:R-:W-:Y:S01]  /*5b10*/  FFMA R27, R27, UR7, -R156.reuse ;  /* 0x000000071b1b7c23 */ /* 0x100fe2000800089c */
[----:B------:R-:W-:Y:S01]  /*5b20*/  FSETP.GEU.AND P5, PT, R25, -126, PT ;  /* 0xc2fc00001900780b */ /* 0x000fe20003fae000 */
[--C-:B------:R-:W-:Y:S01]  /*5b30*/  FFMA R30, R30, UR7, -R156.reuse ;  /* 0x000000071e1e7c23 */ /* 0x100fe2000800089c */
[----:B------:R-:W-:Y:S01]  /*5b40*/  FSETP.GEU.AND P4, PT, R28, -126, PT ;  /* 0xc2fc00001c00780b */ /* 0x000fe20003f8e000 */
[--C-:B------:R-:W-:Y:S01]  /*5b50*/  FFMA R31, R31, UR7, -R156.reuse ;  /* 0x000000071f1f7c23 */ /* 0x100fe2000800089c */
[----:B------:R-:W-:Y:S01]  /*5b60*/  ULEA UR6, UR6, UR15, 0xb ;  /* 0x0000000f06067291 */ /* 0x000fe2000f8e583f */
[--C-:B------:R-:W-:Y:S01]  /*5b70*/  FFMA R32, R32, UR7, -R153.reuse ;  /* 0x0000000720207c23 */ /* 0x100fe20008000899 */
[--C-:B------:R-:W-:Y:S01]  /*5b80*/  FFMA R33, R33, UR7, -R153.reuse ;  /* 0x0000000721217c23 */ /* 0x100fe20008000899 */
[--C-:B------:R-:W-:Y:S01]  /*5b90*/  FFMA R36, R36, UR7, -R153.reuse ;  /* 0x0000000724247c23 */ /* 0x100fe20008000899 */
[--C-:B------:R-:W-:Y:S01]  /*5ba0*/  FFMA R37, R37, UR7, -R153.reuse ;  /* 0x0000000725257c23 */ /* 0x100fe20008000899 */
[--C-:B------:R-:W-:Y:S01]  /*5bb0*/  FFMA R34, R34, UR7, -R156.reuse ;  /* 0x0000000722227c23 */ /* 0x100fe2000800089c */
[--C-:B------:R-:W-:Y:S01]  /*5bc0*/  FFMA R35, R35, UR7, -R156.reuse ;  /* 0x0000000723237c23 */ /* 0x100fe2000800089c */
[----:B------:R-:W-:Y:S01]  /*5bd0*/  @!P6 FMUL R24, R24, 0.5 ;  /* 0x3f0000001818e820 */ /* 0x000fe20000400000 */
[----:B------:R-:W-:Y:S01]  /*5be0*/  UMOV UR10, UR6 ;  /* 0x00000006000a7c82 */ /* 0x000fe20008000000 */
[----:B------:R-:W-:Y:S01]  /*5bf0*/  @!P5 FMUL R25, R25, 0.5 ;  /* 0x3f0000001919d820 */ /* 0x000fe20000400000 */
[--C-:B------:R-:W-:Y:S01]  /*5c00*/  FFMA R38, R38, UR7, -R156.reuse ;  /* 0x0000000726267c23 */ /* 0x100fe2000800089c */
[----:B------:R-:W2:Y:S01]  /*5c10*/  MUFU.EX2 R155, R24 ;  /* 0x00000018009b7308 */ /* 0x000ea20000000800 */
[----:B------:R-:W-:Y:S01]  /*5c20*/  @!P4 FMUL R28, R28, 0.5 ;  /* 0x3f0000001c1cc820 */ /* 0x000fe20000400000 */
[--C-:B------:R-:W-:Y:S01]  /*5c30*/  FFMA R39, R39, UR7, -R156.reuse ;  /* 0x0000000727277c23 */ /* 0x100fe2000800089c */
[----:B------:R-:W-:Y:S01]  /*5c40*/  UIADD3 UR8, UR6, 0x80, URZ ;  /* 0x0000008006087890 */ /* 0x000fe2000fffe03f */
[--C-:B------:R-:W-:Y:S01]  /*5c50*/  FFMA R40, R40, UR7, -R153.reuse ;  /* 0x0000000728287c23 */ /* 0x100fe20008000899 */
[--C-:B------:R-:W-:Y:S01]  /*5c60*/  FFMA R41, R41, UR7, -R153.reuse ;  /* 0x0000000729297c23 */ /* 0x100fe20008000899 */
[--C-:B------:R-:W-:Y:S01]  /*5c70*/  FFMA R44, R44, UR7, -R153.reuse ;  /* 0x000000072c2c7c23 */ /* 0x100fe20008000899 */
[--C-:B------:R-:W-:Y:S01]  /*5c80*/  FFMA R45, R45, UR7, -R153.reuse ;  /* 0x000000072d2d7c23 */ /* 0x100fe20008000899 */
[----:B------:R-:W3:Y:S01]  /*5c90*/  MUFU.EX2 R154, R25 ;  /* 0x00000019009a7308 */ /* 0x000ee20000000800 */
[--C-:B------:R-:W-:Y:S01]  /*5ca0*/  FFMA R42, R42, UR7, -R156.reuse ;  /* 0x000000072a2a7c23 */ /* 0x100fe2000800089c */
[--C-:B------:R-:W-:Y:S01]  /*5cb0*/  FFMA R43, R43, UR7, -R156.reuse ;  /* 0x000000072b2b7c23 */ /* 0x100fe2000800089c */
[--C-:B------:R-:W-:Y:S01]  /*5cc0*/  FFMA R46, R46, UR7, -R156.reuse ;  /* 0x000000072e2e7c23 */ /* 0x100fe2000800089c */
[--C-:B------:R-:W-:Y:S01]  /*5cd0*/  FFMA R47, R47, UR7, -R156.reuse ;  /* 0x000000072f2f7c23 */ /* 0x100fe2000800089c */
[--C-:B------:R-:W-:Y:S01]  /*5ce0*/  FFMA R48, R48, UR7, -R153.reuse ;  /* 0x0000000730307c23 */ /* 0x100fe20008000899 */
[--C-:B------:R-:W-:Y:S01]  /*5cf0*/  FFMA R49, R49, UR7, -R153.reuse ;  /* 0x0000000731317c23 */ /* 0x100fe20008000899 */
[--C-:B------:R-:W-:Y:S01]  /*5d00*/  FFMA R52, R52, UR7, -R153.reuse ;  /* 0x0000000734347c23 */ /* 0x100fe20008000899 */
[----:B-1----:R-:W1:Y:S01]  /*5d10*/  MUFU.EX2 R158, R28 ;  /* 0x0000001c009e7308 */ /* 0x002e620000000800 */
[----:B--2---:R-:W-:Y:S01]  /*5d20*/  @!P6 FMUL R155, R155, R155 ;  /* 0x0000009b9b9be220 */ /* 0x004fe20000400000 */
[----:B------:R-:W-:Y:S01]  /*5d30*/  FSETP.GEU.AND P6, PT, R29, -126, PT ;  /* 0xc2fc00001d00780b */ /* 0x000fe20003fce000 */
[--C-:B------:R-:W-:Y:S01]  /*5d40*/  FFMA R53, R53, UR7, -R153.reuse ;  /* 0x0000000735357c23 */ /* 0x100fe20008000899 */
[--C-:B------:R-:W-:Y:S01]  /*5d50*/  FFMA R50, R50, UR7, -R156.reuse ;  /* 0x0000000732327c23 */ /* 0x100fe2000800089c */
[--C-:B------:R-:W-:Y:S01]  /*5d60*/  FFMA R51, R51, UR7, -R156.reuse ;  /* 0x0000000733337c23 */ /* 0x100fe2000800089c */
[--C-:B------:R-:W-:Y:S01]  /*5d70*/  FFMA R54, R54, UR7, -R156.reuse ;  /* 0x0000000736367c23 */ /* 0x100fe2000800089c */
[--C-:B------:R-:W-:Y:S01]  /*5d80*/  FFMA R55, R55, UR7, -R156.reuse ;  /* 0x0000000737377c23 */ /* 0x100fe2000800089c */
[--C-:B------:R-:W-:Y:S01]  /*5d90*/  FFMA R57, R57, UR7, -R153.reuse ;  /* 0x0000000739397c23 */ /* 0x100fe20008000899 */
[----:B---3--:R-:W-:Y:S01]  /*5da0*/  @!P5 FMUL R154, R154, R154 ;  /* 0x0000009a9a9ad220 */ /* 0x008fe20000400000 */
[----:B------:R-:W-:Y:S01]  /*5db0*/  FSETP.GEU.AND P5, PT, R26, -126, PT ;  /* 0xc2fc00001a00780b */ /* 0x000fe20003fae000 */
[--C-:B------:R-:W-:Y:S01]  /*5dc0*/  FFMA R60, R60, UR7, -R153.reuse ;  /* 0x000000073c3c7c23 */ /* 0x100fe20008000899 */
[--C-:B------:R-:W-:Y:S01]  /*5dd0*/  FFMA R61, R61, UR7, -R153.reuse ;  /* 0x000000073d3d7c23 */ /* 0x100fe20008000899 */
[--C-:B------:R-:W-:Y:S01]  /*5de0*/  FFMA R58, R58, UR7, -R156.reuse ;  /* 0x000000073a3a7c23 */ /* 0x100fe2000800089c */
[----:B------:R-:W-:Y:S01]  /*5df0*/  F2FP.BF16.F32.PACK_AB R24, R154, R155 ;  /* 0x0000009b9a18723e */ /* 0x000fe200000010ff */
[----:B------:R-:W-:Y:S01]  /*5e00*/  @!P6 FMUL R29, R29, 0.5 ;  /* 0x3f0000001d1de820 */ /* 0x000fe20000400000 */
[--C-:B------:R-:W-:Y:S01]  /*5e10*/  FFMA R62, R62, UR7, -R156.reuse ;  /* 0x000000073e3e7c23 */ /* 0x100fe2000800089c */
[----:B-1----:R-:W-:Y:S01]  /*5e20*/  @!P4 FMUL R158, R158, R158 ;  /* 0x0000009e9e9ec220 */ /* 0x002fe20000400000 */
[----:B------:R-:W-:Y:S01]  /*5e30*/  FSETP.GEU.AND P4, PT, R27, -126, PT ;  /* 0xc2fc00001b00780b */ /* 0x000fe20003f8e000 */
[----:B------:R-:W1:Y:S01]  /*5e40*/  MUFU.EX2 R157, R29 ;  /* 0x0000001d009d7308 */ /* 0x000e620000000800 */
[--C-:B------:R-:W-:Y:S01]  /*5e50*/  FFMA R63, R63, UR7, -R156.reuse ;  /* 0x000000073f3f7c23 */ /* 0x100fe2000800089c */
[--C-:B------:R-:W-:Y:S01]  /*5e60*/  FFMA R65, R65, UR7, -R153.reuse ;  /* 0x0000000741417c23 */ /* 0x100fe20008000899 */
[--C-:B------:R-:W-:Y:S01]  /*5e70*/  FFMA R68, R68, UR7, -R153.reuse ;  /* 0x0000000744447c23 */ /* 0x100fe20008000899 */
[----:B------:R-:W-:Y:S01]  /*5e80*/  @!P5 FMUL R26, R26, 0.5 ;  /* 0x3f0000001a1ad820 */ /* 0x000fe20000400000 */
[--C-:B------:R-:W-:Y:S01]  /*5e90*/  FFMA R69, R69, UR7, -R153.reuse ;  /* 0x0000000745457c23 */ /* 0x100fe20008000899 */
[--C-:B------:R-:W-:Y:S01]  /*5ea0*/  FFMA R66, R66, UR7, -R156.reuse ;  /* 0x0000000742427c23 */ /* 0x100fe2000800089c */
[--C-:B------:R-:W-:Y:S01]  /*5eb0*/  FFMA R67, R67, UR7, -R156.reuse ;  /* 0x0000000743437c23 */ /* 0x100fe2000800089c */
[----:B------:R2:W3:Y:S01]  /*5ec0*/  MUFU.EX2 R159, R26 ;  /* 0x0000001a009f7308 */ /* 0x0004e20000000800 */
[--C-:B------:R-:W-:Y:S01]  /*5ed0*/  FFMA R70, R70, UR7, -R156.reuse ;  /* 0x0000000746467c23 */ /* 0x100fe2000800089c */
[--C-:B------:R-:W-:Y:S01]  /*5ee0*/  FFMA R71, R71, UR7, -R156.reuse ;  /* 0x0000000747477c23 */ /* 0x100fe2000800089c */
[--C-:B------:R-:W-:Y:S01]  /*5ef0*/  FFMA R72, R72, UR7, -R153.reuse ;  /* 0x0000000748487c23 */ /* 0x100fe20008000899 */
[----:B------:R-:W-:Y:S01]  /*5f00*/  @!P4 FMUL R27, R27, 0.5 ;  /* 0x3f0000001b1bc820 */ /* 0x000fe20000400000 */
[--C-:B------:R-:W-:Y:S01]  /*5f10*/  FFMA R73, R73, UR7, -R153.reuse ;  /* 0x0000000749497c23 */ /* 0x100fe20008000899 */
[--C-:B------:R-:W-:Y:S01]  /*5f20*/  FFMA R76, R76, UR7, -R153.reuse ;  /* 0x000000074c4c7c23 */ /* 0x100fe20008000899 */
[--C-:B------:R-:W-:Y:S01]  /*5f30*/  FFMA R77, R77, UR7, -R153.reuse ;  /* 0x000000074d4d7c23 */ /* 0x100fe20008000899 */
[----:B------:R-:W4:Y:S01]  /*5f40*/  MUFU.EX2 R162, R27 ;  /* 0x0000001b00a27308 */ /* 0x000f220000000800 */
[----:B-1----:R-:W-:Y:S01]  /*5f50*/  @!P6 FMUL R157, R157, R157 ;  /* 0x0000009d9d9de220 */ /* 0x002fe20000400000 */
[----:B------:R-:W-:Y:S01]  /*5f60*/  FSETP.GEU.AND P6, PT, R30, -126, PT ;  /* 0xc2fc00001e00780b */ /* 0x000fe20003fce000 */
[--C-:B------:R-:W-:Y:S01]  /*5f70*/  FFMA R74, R74, UR7, -R156.reuse ;  /* 0x000000074a4a7c23 */ /* 0x100fe2000800089c */
[--C-:B------:R-:W-:Y:S01]  /*5f80*/  FFMA R75, R75, UR7, -R156.reuse ;  /* 0x000000074b4b7c23 */ /* 0x100fe2000800089c */
[--C-:B------:R-:W-:Y:S01]  /*5f90*/  FFMA R78, R78, UR7, -R156.reuse ;  /* 0x000000074e4e7c23 */ /* 0x100fe2000800089c */
[----:B--2---:R-:W-:Y:S01]  /*5fa0*/  F2FP.BF16.F32.PACK_AB R26, R157, R158 ;  /* 0x0000009e9d1a723e */ /* 0x004fe200000010ff */
[--C-:B------:R-:W-:Y:S01]  /*5fb0*/  FFMA R79, R79, UR7, -R156.reuse ;  /* 0x000000074f4f7c23 */ /* 0x100fe2000800089c */
[--C-:B------:R-:W-:Y:S01]  /*5fc0*/  FFMA R81, R81, UR7, -R153.reuse ;  /* 0x0000000751517c23 */ /* 0x100fe20008000899 */
[----:B---3--:R-:W-:Y:S01]  /*5fd0*/  @!P5 FMUL R159, R159, R159 ;  /* 0x0000009f9f9fd220 */ /* 0x008fe20000400000 */
[----:B------:R-:W-:Y:S01]  /*5fe0*/  FSETP.GEU.AND P5, PT, R31, -126, PT ;  /* 0xc2fc00001f00780b */ /* 0x000fe20003fae000 */
[--C-:B------:R-:W-:Y:S01]  /*5ff0*/  FFMA R85, R85, UR7, -R153.reuse ;  /* 0x0000000755557c23 */ /* 0x100fe20008000899 */
[----:B------:R-:W-:Y:S01]  /*6000*/  FFMA R84, R84, UR7, -R153 ;  /* 0x0000000754547c23 */ /* 0x000fe20008000899 */
[--C-:B------:R-:W-:Y:S01]  /*6010*/  FFMA R83, R83, UR7, -R156.reuse ;  /* 0x0000000753537c23 */ /* 0x100fe2000800089c */
[--C-:B------:R-:W-:Y:S01]  /*6020*/  FFMA R87, R87, UR7, -R156.reuse ;  /* 0x0000000757577c23 */ /* 0x100fe2000800089c */
[----:B------:R-:W-:Y:S01]  /*6030*/  @!P6 FMUL R30, R30, 0.5 ;  /* 0x3f0000001e1ee820 */ /* 0x000fe20000400000 */
[----:B------:R-:W-:Y:S01]  /*6040*/  FFMA R86, R86, UR7, -R156 ;  /* 0x0000000756567c23 */ /* 0x000fe2000800089c */
[----:B----4-:R-:W-:Y:S01]  /*6050*/  @!P4 FMUL R162, R162, R162 ;  /* 0x000000a2a2a2c220 */ /* 0x010fe20000400000 */
[----:B------:R-:W-:Y:S01]  /*6060*/  FSETP.GEU.AND P4, PT, R32, -126, PT ;  /* 0xc2fc00002000780b */ /* 0x000fe20003f8e000 */
[----:B------:R-:W1:Y:S01]  /*6070*/  MUFU.EX2 R160, R30 ;  /* 0x0000001e00a07308 */ /* 0x000e620000000800 */
[----:B------:R-:W-:Y:S01]  /*6080*/  FFMA R15, R152, R15, R155 ;  /* 0x0000000f980f7223 */ /* 0x000fe2000000009b */
[----:B------:R-:W-:Y:S01]  /*6090*/  VIADD R17, R17, 0x1 ;  /* 0x0000000111117836 */ /* 0x000fe20000000000 */
[----:B------:R-:W-:Y:S01]  /*60a0*/  F2FP.BF16.F32.PACK_AB R25, R162, R159 ;  /* 0x0000009fa219723e */ /* 0x000fe200000010ff */
[----:B------:R-:W-:Y:S01]  /*60b0*/  @!P5 FMUL R31, R31, 0.5 ;  /* 0x3f0000001f1fd820 */ /* 0x000fe20000400000 */
[----:B------:R-:W-:Y:S01]  /*60c0*/  FADD R15, R15, R154 ;  /* 0x0000009a0f0f7221 */ /* 0x000fe20000000000 */
[----:B------:R-:W-:-:S02]  /*60d0*/  FFMA R159, R18, R13, R159 ;  /* 0x0000000d129f7223 */ /* 0x000fc4000000009f */
[----:B------:R-:W2:Y:S01]  /*60e0*/  MUFU.EX2 R161, R31 ;  /* 0x0000001f00a17308 */ /* 0x000ea20000000800 */
[----:B------:R-:W-:Y:S01]  /*60f0*/  FADD R158, R15, R158 ;  /* 0x0000009e0f9e7221 */ /* 0x000fe20000000000 */
[----:B------:R-:W-:Y:S02]  /*6100*/  FADD R159, R159, R162 ;  /* 0x000000a29f9f7221 */ /* 0x000fe40000000000 */
[----:B------:R-:W-:Y:S01]  /*6110*/  @!P4 FMUL R32, R32, 0.5 ;  /* 0x3f0000002020c820 */ /* 0x000fe20000400000 */
[----:B------:R-:W-:-:S03]  /*6120*/  FADD R158, R158, R157 ;  /* 0x0000009d9e9e7221 */ /* 0x000fc60000000000 */
[----:B------:R-:W3:Y:S01]  /*6130*/  MUFU.EX2 R163, R32 ;  /* 0x0000002000a37308 */ /* 0x000ee20000000800 */
[----:B-1----:R-:W-:Y:S01]  /*6140*/  @!P6 FMUL R160, R160, R160 ;  /* 0x000000a0a0a0e220 */ /* 0x002fe20000400000 */
[----:B------:R-:W-:Y:S01]  /*6150*/  FSETP.GEU.AND P6, PT, R33, -126, PT ;  /* 0xc2fc00002100780b */ /* 0x000fe20003fce000 */
[----:B--2---:R-:W-:Y:S01]  /*6160*/  @!P5 FMUL R161, R161, R161 ;  /* 0x000000a1a1a1d220 */ /* 0x004fe20000400000 */
[----:B------:R-:W-:-:S04]  /*6170*/  FSETP.GEU.AND P5, PT, R36, -126, PT ;  /* 0xc2fc00002400780b */ /* 0x000fc80003fae000 */
[----:B------:R-:W-:-:S07]  /*6180*/  F2FP.BF16.F32.PACK_AB R27, R161, R160 ;  /* 0x000000a0a11b723e */ /* 0x000fce00000010ff */
[----:B------:R-:W-:Y:S01]  /*6190*/  @!P6 FMUL R33, R33, 0.5 ;  /* 0x3f0000002121e820 */ /* 0x000fe20000400000 */
[----:B------:R-:W-:Y:S01]  /*61a0*/  FADD R160, R159, R160 ;  /* 0x000000a09fa07221 */ /* 0x000fe20000000000 */
[----:B---3--:R-:W-:Y:S01]  /*61b0*/  @!P4 FMUL R163, R163, R163 ;  /* 0x000000a3a3a3c220 */ /* 0x008fe20000400000 */
[----:B------:R-:W-:Y:S01]  /*61c0*/  WARPGROUP.ARRIVE ;  /* 0x00000000000079c5 */ /* 0x000fe20000000000 */
[----:B------:R-:W-:Y:S01]  /*61d0*/  FSETP.GEU.AND P4, PT, R37, -126, PT ;  /* 0xc2fc00002500780b */ /* 0x000fe20003f8e000 */
[----:B------:R-:W-:Y:S01]  /*61e0*/  FADD R160, R160, R161 ;  /* 0x000000a1a0a07221 */ /* 0x000fe20000000000 */
[----:B------:R-:W-:-:S03]  /*61f0*/  @!P5 FMUL R36, R36, 0.5 ;  /* 0x3f0000002424d820 */ /* 0x000fc60000400000 */
[----:B------:R-:W-:Y:S01]  /*6200*/  HGMMA.64x128x16.F32.BF16 R88, R24, gdesc[UR8].tnspB, R88, gsb0 ;  /* 0x41e0000818587df0 */ /* 0x000fe20008001858 */
[----:B------:R-:W-:Y:S01]  /*6210*/  UMOV UR10, UR8 ;  /* 0x00000008000a7c82 */ /* 0x000fe20008000000 */
[----:B------:R-:W-:Y:S01]  /*6220*/  UMOV UR11, 0x40000040 ;  /* 0x40000040000b7882 */ /* 0x000fe20000000000 */
[----:B------:R-:W-:-:S05]  /*6230*/  UIADD3 UR8, UR6, 0x100, URZ ;  /* 0x0000010006087890 */ /* 0x000fca000fffe03f */
[----:B------:R-:W-:Y:S01]  /*6240*/  @!P4 FMUL R37, R37, 0.5 ;  /* 0x3f0000002525c820 */ /* 0x000fe20000400000 */
[----:B------:R-:W-:Y:S02]  /*6250*/  WARPGROUP.DEPBAR.LE gsb0, 0x0 ;  /* 0x00008000000079c5 */ /* 0x000fe40000010000 */
[----:B------:R-:W1:Y:S08]  /*6260*/  MUFU.EX2 R24, R33 ;  /* 0x0000002100187308 */ /* 0x000e700000000800 */
[----:B------:R-:W2:Y:S08]  /*6270*/  MUFU.EX2 R26, R36 ;  /* 0x00000024001a7308 */ /* 0x000eb00000000800 */
[----:B------:R-:W3:Y:S01]  /*6280*/  MUFU.EX2 R25, R37 ;  /* 0x0000002500197308 */ /* 0x000ee20000000800 */
[----:B-1----:R-:W-:Y:S01]  /*6290*/  @!P6 FMUL R24, R24, R24 ;  /* 0x000000181818e220 */ /* 0x002fe20000400000 */
[----:B------:R-:W-:-:S04]  /*62a0*/  FSETP.GEU.AND P6, PT, R34, -126, PT ;  /* 0xc2fc00002200780b */ /* 0x000fc80003fce000 */
[----:B------:R-:W-:Y:S01]  /*62b0*/  F2FP.BF16.F32.PACK_AB R28, R24, R163 ;  /* 0x000000a3181c723e */ /* 0x000fe200000010ff */
[----:B------:R-:W-:Y:S01]  /*62c0*/  FADD R163, R158, R163 ;  /* 0x000000a39ea37221 */ /* 0x000fe20000000000 */
[----:B--2---:R-:W-:Y:S01]  /*62d0*/  @!P5 FMUL R26, R26, R26 ;  /* 0x0000001a1a1ad220 */ /* 0x004fe20000400000 */
[----:B------:R-:W-:Y:S02]  /*62e0*/  FSETP.GEU.AND P5, PT, R35, -126, PT ;  /* 0xc2fc00002300780b */ /* 0x000fe40003fae000 */
[----:B------:R-:W-:Y:S01]  /*62f0*/  FADD R163, R163, R24 ;  /* 0x00000018a3a37221 */ /* 0x000fe20000000000 */
[C---:B------:R-:W-:Y:S02]  /*6300*/  LEA R24, R7.reuse, R14, 0x3 ;  /* 0x0000000e07187211 */ /* 0x040fe400078e18ff */
[----:B------:R-:W-:Y:S01]  /*6310*/  IADD3 R7, R7, 0x1, RZ ;  /* 0x0000000107077810 */ /* 0x000fe20007ffe0ff */
[----:B------:R-:W-:Y:S01]  /*6320*/  @!P6 FMUL R34, R34, 0.5 ;  /* 0x3f0000002222e820 */ /* 0x000fe20000400000 */
[----:B------:R-:W-:Y:S01]  /*6330*/  PRMT R24, RZ, 0x654, R24 ;  /* 0x00000654ff187816 */ /* 0x000fe20000000018 */
[----:B---3--:R-:W-:Y:S01]  /*6340*/  @!P4 FMUL R25, R25, R25 ;  /* 0x000000191919c220 */ /* 0x008fe20000400000 */
[----:B------:R-:W-:Y:S01]  /*6350*/  FSETP.GEU.AND P4, PT, R38, -126, PT ;  /* 0xc2fc00002600780b */ /* 0x000fe20003f8e000 */
[----:B------:R-:W1:Y:S01]  /*6360*/  MUFU.EX2 R27, R34 ;  /* 0x00000022001b7308 */ /* 0x000e620000000800 */
[----:B------:R-:W-:-:S02]  /*6370*/  ISETP.NE.AND P3, PT, R7, 0x4, PT ;  /* 0x000000040700780c */ /* 0x000fc40003f65270 */
[----:B------:R-:W-:Y:S01]  /*6380*/  F2FP.BF16.F32.PACK_AB R30, R25, R26 ;  /* 0x0000001a191e723e */ /* 0x000fe200000010ff */
[----:B------:R-:W-:Y:S01]  /*6390*/  @!P5 FMUL R35, R35, 0.5 ;  /* 0x3f0000002323d820 */ /* 0x000fe20000400000 */
[----:B------:R-:W-:Y:S01]  /*63a0*/  FADD R26, R163, R26 ;  /* 0x0000001aa31a7221 */ /* 0x000fe20000000000 */
[----:B------:R-:W-:Y:S02]  /*63b0*/  SEL R7, R7, RZ, P3 ;  /* 0x000000ff07077207 */ /* 0x000fe40001800000 */
[----:B------:R-:W2:Y:S01]  /*63c0*/  MUFU.EX2 R164, R35 ;  /* 0x0000002300a47308 */ /* 0x000ea20000000800 */
[----:B------:R-:W-:-:S03]  /*63d0*/  FADD R26, R26, R25 ;  /* 0x000000191a1a7221 */ /* 0x000fc60000000000 */
[----:B------:R-:W-:-:S04]  /*63e0*/  @!P4 FMUL R38, R38, 0.5 ;  /* 0x3f0000002626c820 */ /* 0x000fc80000400000 */
        /* <DEDUP_REMOVED lines=9> */
[----:B------:R-:W-:Y:S01]  /*6480*/  FSETP.GEU.AND P4, PT, R41, -126, PT ;  /* 0xc2fc00002900780b */ /* 0x000fe20003f8e000 */
[----:B------:R-:W1:Y:S01]  /*6490*/  MUFU.EX2 R165, R39 ;  /* 0x0000002700a57308 */ /* 0x000e620000000800 */
[----:B------:R-:W-:Y:S01]  /*64a0*/  FADD R27, R27, R164 ;  /* 0x000000a41b1b7221 */ /* 0x000fe20000000000 */
[----:B------:R-:W-:-:S06]  /*64b0*/  @!P5 FMUL R40, R40, 0.5 ;  /* 0x3f0000002828d820 */ /* 0x000fcc0000400000 */
[----:B------:R2:W3:Y:S04]  /*64c0*/  MUFU.EX2 R167, R40 ;  /* 0x0000002800a77308 */ /* 0x0004e80000000800 */
[----:B------:R-:W-:-:S04]  /*64d0*/  @!P4 FMUL R41, R41, 0.5 ;  /* 0x3f0000002929c820 */ /* 0x000fc80000400000 */
[----:B------:R-:W4:Y:S01]  /*64e0*/  MUFU.EX2 R168, R41 ;  /* 0x0000002900a87308 */ /* 0x000f220000000800 */
[----:B-1----:R-:W-:Y:S01]  /*64f0*/  @!P6 FMUL R165, R165, R165 ;  /* 0x000000a5a5a5e220 */ /* 0x002fe20000400000 */
[----:B------:R-:W-:Y:S01]  /*6500*/  FSETP.GEU.AND P6, PT, R44, -126, PT ;  /* 0xc2fc00002c00780b */ /* 0x000fe20003fce000 */
[----:B--2---:R-:W-:-:S03]  /*6510*/  FFMA R40, R56, UR7, -R153 ;  /* 0x0000000738287c23 */ /* 0x004fc60008000899 */
[----:B------:R-:W-:Y:S01]  /*6520*/  F2FP.BF16.F32.PACK_AB R31, R165, R166 ;  /* 0x000000a6a51f723e */ /* 0x000fe200000010ff */
[----:B------:R-:W-:Y:S01]  /*6530*/  FADD R166, R27, R166 ;  /* 0x000000a61ba67221 */ /* 0x000fe20000000000 */
[----:B---3--:R-:W-:Y:S02]  /*6540*/  @!P5 FMUL R167, R167, R167 ;  /* 0x000000a7a7a7d220 */ /* 0x008fe40000400000 */
[----:B------:R-:W-:Y:S01]  /*6550*/  WARPGROUP.ARRIVE ;  /* 0x00000000000079c5 */ /* 0x000fe20000000000 */
[----:B------:R-:W-:Y:S01]  /*6560*/  FSETP.GEU.AND P5, PT, R45, -126, PT ;  /* 0xc2fc00002d00780b */ /* 0x000fe20003fae000 */
[----:B------:R-:W-:-:S03]  /*6570*/  FADD R165, R166, R165 ;  /* 0x000000a5a6a57221 */ /* 0x000fc60000000000 */
[----:B------:R-:W-:Y:S01]  /*6580*/  @!P6 FMUL R44, R44, 0.5 ;  /* 0x3f0000002c2ce820 */ /* 0x000fe20000400000 */
[----:B------:R-:W-:Y:S01]  /*6590*/  HGMMA.64x128x16.F32.BF16 R88, R28, gdesc[UR8].tnspB, R88, gsb0 ;  /* 0x41e000081c587df0 */ /* 0x000fe20008001858 */
[----:B----4-:R-:W-:Y:S01]  /*65a0*/  @!P4 FMUL R168, R168, R168 ;  /* 0x000000a8a8a8c220 */ /* 0x010fe20000400000 */
[----:B------:R-:W-:Y:S01]  /*65b0*/  FSETP.GEU.AND P4, PT, R42, -126, PT ;  /* 0xc2fc00002a00780b */ /* 0x000fe20003f8e000 */
[----:B------:R-:W-:Y:S01]  /*65c0*/  UMOV UR10, UR8 ;  /* 0x00000008000a7c82 */ /* 0x000fe20008000000 */
[----:B------:R-:W-:Y:S01]  /*65d0*/  UMOV UR11, 0x40000040 ;  /* 0x40000040000b7882 */ /* 0x000fe20000000000 */
[----:B------:R-:W-:Y:S01]  /*65e0*/  UIADD3 UR8, UR6, 0x180, URZ ;  /* 0x0000018006087890 */ /* 0x000fe2000fffe03f */
[----:B------:R-:W-:Y:S01]  /*65f0*/  F2FP.BF16.F32.PACK_AB R32, R168, R167 ;  /* 0x000000a7a820723e */ /* 0x000fe200000010ff */
[----:B------:R-:W-:Y:S01]  /*6600*/  FADD R167, R26, R167 ;  /* 0x000000a71aa77221 */ /* 0x000fe20000000000 */
[----:B------:R-:W-:-:S03]  /*6610*/  @!P5 FMUL R45, R45, 0.5 ;  /* 0x3f0000002d2dd820 */ /* 0x000fc60000400000 */
[----:B------:R-:W-:-:S04]  /*6620*/  FADD R167, R167, R168 ;  /* 0x000000a8a7a77221 */ /* 0x000fc80000000000 */
[----:B------:R-:W-:-:S04]  /*6630*/  @!P4 FMUL R42, R42, 0.5 ;  /* 0x3f0000002a2ac820 */ /* 0x000fc80000400000 */
[----:B------:R-:W1:Y:S02]  /*6640*/  MUFU.EX2 R170, R42 ;  /* 0x0000002a00aa7308 */ /* 0x000e640000000800 */
[----:B-1----:R-:W-:Y:S01]  /*6650*/  @!P4 FMUL R170, R170, R170 ;  /* 0x000000aaaaaac220 */ /* 0x002fe20000400000 */
[----:B------:R-:W-:-:S13]  /*6660*/  FSETP.GEU.AND P4, PT, R47, -126, PT ;  /* 0xc2fc00002f00780b */ /* 0x000fda0003f8e000 */
[----:B------:R-:W-:-:S04]  /*6670*/  @!P4 FMUL R47, R47, 0.5 ;  /* 0x3f0000002f2fc820 */ /* 0x000fc80000400000 */
[----:B------:R-:W1:Y:S02]  /*6680*/  MUFU.EX2 R171, R47 ;  /* 0x0000002f00ab7308 */ /* 0x000e640000000800 */
[----:B-1----:R-:W-:Y:S01]  /*6690*/  @!P4 FMUL R171, R171, R171 ;  /* 0x000000abababc220 */ /* 0x002fe20000400000 */
[----:B------:R-:W-:-:S13]  /*66a0*/  FSETP.GEU.AND P4, PT, R52, -126, PT ;  /* 0xc2fc00003400780b */ /* 0x000fda0003f8e000 */
[----:B------:R-:W-:Y:S01]  /*66b0*/  @!P4 FMUL R52, R52, 0.5 ;  /* 0x3f0000003434c820 */ /* 0x000fe20000400000 */
[----:B------:R-:W-:Y:S02]  /*66c0*/  WARPGROUP.DEPBAR.LE gsb0, 0x0 ;  /* 0x00008000000079c5 */ /* 0x000fe40000010000 */
[----:B------:R-:W1:Y:S08]  /*66d0*/  MUFU.EX2 R28, R44 ;  /* 0x0000002c001c7308 */ /* 0x000e700000000800 */
[----:B------:R-:W2:Y:S01]  /*66e0*/  MUFU.EX2 R29, R45 ;  /* 0x0000002d001d7308 */ /* 0x000ea20000000800 */
[----:B-1----:R-:W-:Y:S01]  /*66f0*/  @!P6 FMUL R28, R28, R28 ;  /* 0x0000001c1c1ce220 */ /* 0x002fe20000400000 */
[----:B------:R-:W-:Y:S01]  /*6700*/  FSETP.GEU.AND P6, PT, R43, -126, PT ;  /* 0xc2fc00002b00780b */ /* 0x000fe20003fce000 */
[----:B--2---:R-:W-:Y:S01]  /*6710*/  @!P5 FMUL R29, R29, R29 ;  /* 0x0000001d1d1dd220 */ /* 0x004fe20000400000 */
[----:B------:R-:W-:-:S04]  /*6720*/  FSETP.GEU.AND P5, PT, R46, -126, PT ;  /* 0xc2fc00002e00780b */ /* 0x000fc80003fae000 */
[----:B------:R-:W-:-:S07]  /*6730*/  F2FP.BF16.F32.PACK_AB R34, R29, R28 ;  /* 0x0000001c1d22723e */ /* 0x000fce00000010ff */
[----:B------:R-:W-:Y:S01]  /*6740*/  @!P6 FMUL R43, R43, 0.5 ;  /* 0x3f0000002b2be820 */ /* 0x000fe20000400000 */
[----:B------:R-:W-:-:S03]  /*6750*/  FADD R28, R167, R28 ;  /* 0x0000001ca71c7221 */ /* 0x000fc60000000000 */
[----:B------:R-:W1:Y:S01]  /*6760*/  MUFU.EX2 R31, R43 ;  /* 0x0000002b001f7308 */ /* 0x000e620000000800 */
[----:B------:R-:W-:Y:S01]  /*6770*/  FADD R28, R28, R29 ;  /* 0x0000001d1c1c7221 */ /* 0x000fe20000000000 */
[----:B------:R-:W-:-:S06]  /*6780*/  @!P5 FMUL R46, R46, 0.5 ;  /* 0x3f0000002e2ed820 */ /* 0x000fcc0000400000 */
[----:B------:R-:W2:Y:S01]  /*6790*/  MUFU.EX2 R30, R46 ;  /* 0x0000002e001e7308 */ /* 0x000ea20000000800 */
[----:B-1----:R-:W-:Y:S01]  /*67a0*/  @!P6 FMUL R31, R31, R31 ;  /* 0x0000001f1f1fe220 */ /* 0x002fe20000400000 */
[----:B------:R-:W-:-:S04]  /*67b0*/  FSETP.GEU.AND P6, PT, R48, -126, PT ;  /* 0xc2fc00003000780b */ /* 0x000fc80003fce000 */
[----:B------:R-:W-:Y:S01]  /*67c0*/  F2FP.BF16.F32.PACK_AB R33, R31, R170 ;  /* 0x000000aa1f21723e */ /* 0x000fe200000010ff */
[----:B------:R-:W-:Y:S01]  /*67d0*/  FADD R170, R165, R170 ;  /* 0x000000aaa5aa7221 */ /* 0x000fe20000000000 */
[----:B--2---:R-:W-:Y:S01]  /*67e0*/  @!P5 FMUL R30, R30, R30 ;  /* 0x0000001e1e1ed220 */ /* 0x004fe20000400000 */
[----:B------:R-:W-:Y:S02]  /*67f0*/  FSETP.GEU.AND P5, PT, R49, -126, PT ;  /* 0xc2fc00003100780b */ /* 0x000fe40003fae000 */
[----:B------:R-:W-:Y:S02]  /*6800*/  FADD R31, R170, R31 ;  /* 0x0000001faa1f7221 */ /* 0x000fe40000000000 */
[----:B------:R-:W-:Y:S02]  /*6810*/  F2FP.BF16.F32.PACK_AB R35, R171, R30 ;  /* 0x0000001eab23723e */ /* 0x000fe400000010ff */
[----:B------:R-:W-:Y:S01]  /*6820*/  @!P6 FMUL R48, R48, 0.5 ;  /* 0x3f0000003030e820 */ /* 0x000fe20000400000 */
[----:B------:R-:W-:Y:S01]  /*6830*/  FADD R30, R31, R30 ;  /* 0x0000001e1f1e7221 */ /* 0x000fe20000000000 */
[----:B------:R-:W-:-:S02]  /*6840*/  WARPGROUP.ARRIVE ;  /* 0x00000000000079c5 */ /* 0x000fc40000000000 */
[----:B------:R-:W1:Y:S01]  /*6850*/  MUFU.EX2 R169, R48 ;  /* 0x0000003000a97308 */ /* 0x000e620000000800 */
[----:B------:R-:W-:Y:S02]  /*6860*/  FADD R30, R30, R171 ;  /* 0x000000ab1e1e7221 */ /* 0x000fe40000000000 */
[----:B------:R-:W-:Y:S01]  /*6870*/  @!P5 FMUL R49, R49, 0.5 ;  /* 0x3f0000003131d820 */ /* 0x000fe20000400000 */
[----:B------:R-:W-:Y:S01]  /*6880*/  HGMMA.64x128x16.F32.BF16 R88, R32, gdesc[UR8].tnspB, R88, gsb0 ;  /* 0x41e0000820587df0 */ /* 0x000fe20008001858 */
[----:B------:R-:W-:Y:S01]  /*6890*/  UMOV UR10, UR8 ;  /* 0x00000008000a7c82 */ /* 0x000fe20008000000 */
[----:B------:R-:W-:Y:S01]  /*68a0*/  UMOV UR11, 0x40000040 ;  /* 0x40000040000b7882 */ /* 0x000fe20000000000 */
[----:B------:R-:W-:Y:S01]  /*68b0*/  UIADD3 UR8, UR6, 0x200, URZ ;  /* 0x0000020006087890 */ /* 0x000fe2000fffe03f */
[----:B-1----:R-:W-:Y:S01]  /*68c0*/  @!P6 FMUL R169, R169, R169 ;  /* 0x000000a9a9a9e220 */ /* 0x002fe20000400000 */
[----:B------:R-:W-:-:S13]  /*68d0*/  FSETP.GEU.AND P6, PT, R53, -126, PT ;  /* 0xc2fc00003500780b */ /* 0x000fda0003fce000 */
        /* <DEDUP_REMOVED lines=11> */
[----:B------:R-:W-:-:S04]  /*6990*/  FADD R169, R169, R32 ;  /* 0x00000020a9a97221 */ /* 0x000fc80000000000 */
[----:B------:R-:W-:Y:S01]  /*69a0*/  @!P5 FMUL R50, R50, 0.5 ;  /* 0x3f0000003232d820 */ /* 0x000fe20000400000 */
[----:B---3--:R-:W-:Y:S01]  /*69b0*/  @!P6 FMUL R33, R33, R33 ;  /* 0x000000212121e220 */ /* 0x008fe20000400000 */
[----:B------:R-:W-:Y:S02]  /*69c0*/  FSETP.GEU.AND P6, PT, R54, -126, PT ;  /* 0xc2fc00003600780b */ /* 0x000fe40003fce000 */
[----:B------:R-:W1:Y:S02]  /*69d0*/  MUFU.EX2 R35, R50 ;  /* 0x0000003200237308 */ /* 0x000e640000000800 */
[----:B------:R-:W-:Y:S01]  /*69e0*/  F2FP.BF16.F32.PACK_AB R38, R33, R34 ;  /* 0x000000222126723e */ /* 0x000fe200000010ff */
[----:B------:R-:W-:Y:S01]  /*69f0*/  @!P4 FMUL R51, R51, 0.5 ;  /* 0x3f0000003333c820 */ /* 0x000fe20000400000 */
[----:B------:R-:W-:-:S04]  /*6a00*/  FADD R34, R169, R34 ;  /* 0x00000022a9227221 */ /* 0x000fc80000000000 */
[----:B------:R-:W2:Y:S01]  /*6a10*/  MUFU.EX2 R174, R51 ;  /* 0x0000003300ae7308 */ /* 0x000ea20000000800 */
[----:B------:R-:W-:Y:S02]  /*6a20*/  FADD R33, R34, R33 ;  /* 0x0000002122217221 */ /* 0x000fe40000000000 */
[----:B------:R-:W-:-:S05]  /*6a30*/  @!P6 FMUL R54, R54, 0.5 ;  /* 0x3f0000003636e820 */ /* 0x000fca0000400000 */
        /* <DEDUP_REMOVED lines=14> */
[----:B------:R-:W-:Y:S01]  /*6b20*/  @!P6 FMUL R57, R57, 0.5 ;  /* 0x3f0000003939e820 */ /* 0x000fe20000400000 */
        /* <DEDUP_REMOVED lines=11> */
[----:B------:R-:W-:Y:S01]  /*6be0*/  UMOV UR10, UR8 ;  /* 0x00000008000a7c82 */ /* 0x000fe20008000000 */
[----:B------:R-:W-:Y:S01]  /*6bf0*/  UMOV UR11, 0x40000040 ;  /* 0x40000040000b7882 */ /* 0x000fe20000000000 */
[----:B------:R-:W-:-:S05]  /*6c00*/  UIADD3 UR8, UR6, 0x280, URZ ;  /* 0x0000028006087890 */ /* 0x000fca000fffe03f */
[----:B------:R-:W-:Y:S01]  /*6c10*/  @!P4 FMUL R61, R61, 0.5 ;  /* 0x3f0000003d3dc820 */ /* 0x000fe20000400000 */
[----:B------:R-:W-:Y:S02]  /*6c20*/  WARPGROUP.DEPBAR.LE gsb0, 0x0 ;  /* 0x00008000000079c5 */ /* 0x000fe40000010000 */
[----:B------:R-:W1:Y:S08]  /*6c30*/  MUFU.EX2 R37, R57 ;  /* 0x0000003900257308 */ /* 0x000e700000000800 */
[----:B------:R2:W3:Y:S08]  /*6c40*/  MUFU.EX2 R39, R60 ;  /* 0x0000003c00277308 */ /* 0x0004f00000000800 */
[----:B------:R-:W4:Y:S01]  /*6c50*/  MUFU.EX2 R36, R61 ;  /* 0x0000003d00247308 */ /* 0x000f220000000800 */
[----:B-1----:R-:W-:Y:S01]  /*6c60*/  @!P6 FMUL R37, R37, R37 ;  /* 0x000000252525e220 */ /* 0x002fe20000400000 */
[----:B------:R-:W-:Y:S01]  /*6c70*/  FSETP.GEU.AND P6, PT, R58, -126, PT ;  /* 0xc2fc00003a00780b */ /* 0x000fe20003fce000 */
[----:B--2---:R-:W-:Y:S01]  /*6c80*/  FFMA R60, R64, UR7, -R153 ;  /* 0x00000007403c7c23 */ /* 0x004fe20008000899 */
[----:B---3--:R-:W-:Y:S01]  /*6c90*/  @!P5 FMUL R39, R39, R39 ;  /* 0x000000272727d220 */ /* 0x008fe20000400000 */
[----:B------:R-:W-:-:S10]  /*6ca0*/  FSETP.GEU.AND P5, PT, R40, -126, PT ;  /* 0xc2fc00002800780b */ /* 0x000fd40003fae000 */
[----:B------:R-:W-:Y:S01]  /*6cb0*/  @!P6 FMUL R58, R58, 0.5 ;  /* 0x3f0000003a3ae820 */ /* 0x000fe20000400000 */
[----:B----4-:R-:W-:Y:S01]  /*6cc0*/  @!P4 FMUL R36, R36, R36 ;  /* 0x000000242424c220 */ /* 0x010fe20000400000 */
[----:B------:R-:W-:Y:S02]  /*6cd0*/  FSETP.GEU.AND P4, PT, R62, -126, PT ;  /* 0xc2fc00003e00780b */ /* 0x000fe40003f8e000 */
[----:B------:R-:W1:Y:S02]  /*6ce0*/  MUFU.EX2 R38, R58 ;  /* 0x0000003a00267308 */ /* 0x000e640000000800 */
[----:B------:R-:W-:Y:S01]  /*6cf0*/  F2FP.BF16.F32.PACK_AB R42, R36, R39 ;  /* 0x00000027242a723e */ /* 0x000fe200000010ff */
[----:B------:R-:W-:-:S05]  /*6d00*/  @!P5 FMUL R40, R40, 0.5 ;  /* 0x3f0000002828d820 */ /* 0x000fca0000400000 */
[----:B------:R2:W3:Y:S03]  /*6d10*/  MUFU.EX2 R57, R40 ;  /* 0x0000002800397308 */ /* 0x0004e60000000800 */
[----:B------:R-:W-:-:S05]  /*6d20*/  @!P4 FMUL R62, R62, 0.5 ;  /* 0x3f0000003e3ec820 */ /* 0x000fca0000400000 */
[----:B------:R-:W4:Y:S01]  /*6d30*/  MUFU.EX2 R59, R62 ;  /* 0x0000003e003b7308 */ /* 0x000f220000000800 */
[----:B-1----:R-:W-:Y:S01]  /*6d40*/  @!P6 FMUL R38, R38, R38 ;  /* 0x000000262626e220 */ /* 0x002fe20000400000 */
[----:B------:R-:W-:Y:S02]  /*6d50*/  FSETP.GEU.AND P6, PT, R63, -126, PT ;  /* 0xc2fc00003f00780b */ /* 0x000fe40003fce000 */
[----:B--2---:R-:W-:Y:S01]  /*6d60*/  F2FP.BF16.F32.PACK_AB R40, R37, R56 ;  /* 0x000000382528723e */ /* 0x004fe200000010ff */
[----:B------:R-:W-:Y:S01]  /*6d70*/  FADD R56, R33, R56 ;  /* 0x0000003821387221 */ /* 0x000fe20000000000 */
[----:B---3--:R-:W-:Y:S01]  /*6d80*/  @!P5 FMUL R57, R57, R57 ;  /* 0x000000393939d220 */ /* 0x008fe20000400000 */
[----:B------:R-:W-:Y:S02]  /*6d90*/  FSETP.GEU.AND P5, PT, R60, -126, PT ;  /* 0xc2fc00003c00780b */ /* 0x000fe40003fae000 */
[----:B------:R-:W-:Y:S02]  /*6da0*/  FADD R56, R56, R37 ;  /* 0x0000002538387221 */ /* 0x000fe40000000000 */
[----:B------:R-:W-:-:S04]  /*6db0*/  F2FP.BF16.F32.PACK_AB R41, R57, R38 ;  /* 0x000000263929723e */ /* 0x000fc800000010ff */
[----:B------:R-:W-:Y:S01]  /*6dc0*/  @!P6 FMUL R63, R63, 0.5 ;  /* 0x3f0000003f3fe820 */ /* 0x000fe20000400000 */
[----:B------:R-:W-:Y:S01]  /*6dd0*/  FADD R38, R173, R38 ;  /* 0x00000026ad267221 */ /* 0x000fe20000000000 */
[----:B----4-:R-:W-:Y:S01]  /*6de0*/  @!P4 FMUL R59, R59, R59 ;  /* 0x0000003b3b3bc220 */ /* 0x010fe20000400000 */
[----:B------:R-:W-:Y:S01]  /*6df0*/  FSETP.GEU.AND P4, PT, R65, -126, PT ;  /* 0xc2fc00004100780b */ /* 0x000fe20003f8e000 */
[----:B------:R-:W1:Y:S01]  /*6e00*/  MUFU.EX2 R58, R63 ;  /* 0x0000003f003a7308 */ /* 0x000e620000000800 */
[----:B------:R-:W-:Y:S01]  /*6e10*/  FADD R38, R38, R57 ;  /* 0x0000003926267221 */ /* 0x000fe20000000000 */
[----:B------:R-:W-:Y:S01]  /*6e20*/  FADD R39, R56, R39 ;  /* 0x0000002738277221 */ /* 0x000fe20000000000 */
[----:B------:R-:W-:-:S03]  /*6e30*/  @!P5 FMUL R60, R60, 0.5 ;  /* 0x3f0000003c3cd820 */ /* 0x000fc60000400000 */
[----:B------:R-:W-:-:S03]  /*6e40*/  FADD R39, R39, R36 ;  /* 0x0000002427277221 */ /* 0x000fc60000000000 */
[----:B------:R-:W2:Y:S03]  /*6e50*/  MUFU.EX2 R60, R60 ;  /* 0x0000003c003c7308 */ /* 0x000ea60000000800 */
[----:B------:R-:W-:Y:S01]  /*6e60*/  @!P4 FMUL R65, R65, 0.5 ;  /* 0x3f0000004141c820 */ /* 0x000fe20000400000 */
[----:B-1----:R-:W-:Y:S01]  /*6e70*/  @!P6 FMUL R58, R58, R58 ;  /* 0x0000003a3a3ae220 */ /* 0x002fe20000400000 */
[----:B------:R-:W-:-:S04]  /*6e80*/  FSETP.GEU.AND P6, PT, R68, -126, PT ;  /* 0xc2fc00004400780b */ /* 0x000fc80003fce000 */
[----:B------:R-:W-:Y:S01]  /*6e90*/  F2FP.BF16.F32.PACK_AB R43, R58, R59 ;  /* 0x0000003b3a2b723e */ /* 0x000fe200000010ff */
[----:B------:R-:W-:-:S03]  /*6ea0*/  FADD R59, R38, R59 ;  /* 0x0000003b263b7221 */ /* 0x000fc60000000000 */
[----:B------:R-:W-:Y:S01]  /*6eb0*/  WARPGROUP.ARRIVE ;  /* 0x00000000000079c5 */ /* 0x000fe20000000000 */
[----:B--2---:R-:W-:Y:S01]  /*6ec0*/  @!P5 FMUL R60, R60, R60 ;  /* 0x0000003c3c3cd220 */ /* 0x004fe20000400000 */
[----:B------:R-:W-:Y:S01]  /*6ed0*/  FSETP.GEU.AND P5, PT, R69, -126, PT ;  /* 0xc2fc00004500780b */ /* 0x000fe20003fae000 */
[----:B------:R-:W-:Y:S02]  /*6ee0*/  FADD R59, R59, R58 ;  /* 0x0000003a3b3b7221 */ /* 0x000fe40000000000 */
[----:B------:R-:W-:Y:S01]  /*6ef0*/  @!P6 FMUL R68, R68, 0.5 ;  /* 0x3f0000004444e820 */ /* 0x000fe20000400000 */
[----:B------:R-:W-:Y:S01]  /*6f00*/  HGMMA.64x128x16.F32.BF16 R88, R40, gdesc[UR8].tnspB, R88, gsb0 ;  /* 0x41e0000828587df0 */ /* 0x000fe20008001858 */
[----:B------:R-:W-:Y:S01]  /*6f10*/  UMOV UR10, UR8 ;  /* 0x00000008000a7c82 */ /* 0x000fe20008000000 */
[----:B------:R-:W-:Y:S01]  /*6f20*/  UMOV UR11, 0x40000040 ;  /* 0x40000040000b7882 */ /* 0x000fe20000000000 */
[----:B------:R-:W-:Y:S02]  /*6f30*/  UIADD3 UR8, UR6, 0x300, URZ ;  /* 0x0000030006087890 */ /* 0x000fe4000fffe03f */
[----:B------:R-:W-:-:S04]  /*6f40*/  UIADD3 UR6, UR6, 0x380, URZ ;  /* 0x0000038006067890 */ /* 0x000fc8000fffe03f */
[----:B------:R-:W-:Y:S01]  /*6f50*/  @!P5 FMUL R69, R69, 0.5 ;  /* 0x3f0000004545d820 */ /* 0x000fe20000400000 */
[----:B------:R-:W-:Y:S02]  /*6f60*/  WARPGROUP.DEPBAR.LE gsb0, 0x0 ;  /* 0x00008000000079c5 */ /* 0x000fe40000010000 */
[----:B------:R-:W1:Y:S08]  /*6f70*/  MUFU.EX2 R41, R65 ;  /* 0x0000004100297308 */ /* 0x000e700000000800 */
[----:B------:R2:W3:Y:S08]  /*6f80*/  MUFU.EX2 R40, R68 ;  /* 0x0000004400287308 */ /* 0x0004f00000000800 */
[----:B------:R-:W4:Y:S01]  /*6f90*/  MUFU.EX2 R43, R69 ;  /* 0x00000045002b7308 */ /* 0x000f220000000800 */
[----:B-1----:R-:W-:Y:S01]  /*6fa0*/  @!P4 FMUL R41, R41, R41 ;  /* 0x000000292929c220 */ /* 0x002fe20000400000 */
[----:B------:R-:W-:Y:S01]  /*6fb0*/  FSETP.GEU.AND P4, PT, R66, -126, PT ;  /* 0xc2fc00004200780b */ /* 0x000fe20003f8e000 */
[----:B--2---:R-:W-:-:S03]  /*6fc0*/  FFMA R68, R80, UR7, -R153 ;  /* 0x0000000750447c23 */ /* 0x004fc60008000899 */
[----:B------:R-:W-:Y:S01]  /*6fd0*/  F2FP.BF16.F32.PACK_AB R44, R41, R60 ;  /* 0x0000003c292c723e */ /* 0x000fe200000010ff */
[----:B------:R-:W-:Y:S01]  /*6fe0*/  FADD R60, R39, R60 ;  /* 0x0000003c273c7221 */ /* 0x000fe20000000000 */
[----:B---3--:R-:W-:Y:S01]  /*6ff0*/  @!P6 FMUL R40, R40, R40 ;  /* 0x000000282828e220 */ /* 0x008fe20000400000 */
[----:B------:R-:W-:Y:S02]  /*7000*/  FSETP.GEU.AND P6, PT, R67, -126, PT ;  /* 0xc2fc00004300780b */ /* 0x000fe40003fce000 */
[----:B------:R-:W-:-:S04]  /*7010*/  FADD R41, R60, R41 ;  /* 0x000000293c297221 */ /* 0x000fc80000000000 */
[----:B------:R-:W-:Y:S01]  /*7020*/  @!P4 FMUL R66, R66, 0.5 ;  /* 0x3f0000004242c820 */ /* 0x000fe20000400000 */
[----:B----4-:R-:W-:Y:S01]  /*7030*/  @!P5 FMUL R43, R43, R43 ;  /* 0x0000002b2b2bd220 */ /* 0x010fe20000400000 */
        /* <DEDUP_REMOVED lines=21> */
[----:B------:R-:W2:Y:S04]  /*7190*/  MUFU.EX2 R62, R72 ;  /* 0x00000048003e7308 */ /* 0x000ea80000000800 */
[----:B------:R-:W-:Y:S01]  /*71a0*/  @!P5 FMUL R73, R73, 0.5 ;  /* 0x3f0000004949d820 */ /* 0x000fe20000400000 */
[----:B-1----:R-:W-:Y:S01]  /*71b0*/  @!P4 FMUL R64, R64, R64 ;  /* 0x000000404040c220 */ /* 0x002fe20000400000 */
[----:B------:R-:W-:-:S04]  /*71c0*/  FSETP.GEU.AND P4, PT, R76, -126, PT ;  /* 0xc2fc00004c00780b */ /* 0x000fc80003f8e000 */
[----:B------:R-:W-:Y:S01]  /*71d0*/  F2FP.BF16.F32.PACK_AB R47, R64, R61 ;  /* 0x0000003d402f723e */ /* 0x000fe200000010ff */
[----:B------:R-:W-:Y:S01]  /*71e0*/  FADD R61, R42, R61 ;  /* 0x0000003d2a3d7221 */ /* 0x000fe20000000000 */
[----:B--2---:R-:W-:Y:S02]  /*71f0*/  @!P6 FMUL R62, R62, R62 ;  /* 0x0000003e3e3ee220 */ /* 0x004fe40000400000 */
[----:B------:R-:W-:Y:S01]  /*7200*/  WARPGROUP.ARRIVE ;  /* 0x00000000000079c5 */ /* 0x000fe20000000000 */
[----:B------:R-:W-:Y:S01]  /*7210*/  FSETP.GEU.AND P6, PT, R77, -126, PT ;  /* 0xc2fc00004d00780b */ /* 0x000fe20003fce000 */
[----:B------:R-:W-:-:S03]  /*7220*/  FADD R61, R61, R64 ;  /* 0x000000403d3d7221 */ /* 0x000fc60000000000 */
[----:B------:R-:W-:Y:S01]  /*7230*/  @!P4 FMUL R76, R76, 0.5 ;  /* 0x3f0000004c4cc820 */ /* 0x000fe20000400000 */
[----:B------:R-:W-:Y:S01]  /*7240*/  HGMMA.64x128x16.F32.BF16 R88, R44, gdesc[UR8].tnspB, R88, gsb0 ;  /* 0x41e000082c587df0 */ /* 0x000fe20008001858 */
[----:B------:R-:W-:Y:S01]  /*7250*/  UMOV UR10, UR8 ;  /* 0x00000008000a7c82 */ /* 0x000fe20008000000 */
[----:B------:R-:W-:-:S06]  /*7260*/  UMOV UR11, 0x40000040 ;  /* 0x40000040000b7882 */ /* 0x000fcc0000000000 */
        /* <DEDUP_REMOVED lines=46> */
[----:B------:R-:W-:Y:S09]  /*7550*/  HGMMA.64x128x16.F32.BF16 R88, R48, gdesc[UR8].tnspB, R88, gsb0 ;  /* 0x41e0000830587df0 */ /* 0x000ff20008001858 */
[----:B------:R-:W-:Y:S01]  /*7560*/  @!P4 FMUL R84, R84, 0.5 ;  /* 0x3f0000005454c820 */ /* 0x000fe20000400000 */
[----:B------:R-:W-:-:S02]  /*7570*/  WARPGROUP.DEPBAR.LE gsb0, 0x0 ;  /* 0x00008000000079c5 */ /* 0x000fc40000010000 */
[----:B------:R-:W1:Y:S01]  /*7580*/  MUFU.EX2 R49, R81 ;  /* 0x0000005100317308 */ /* 0x000e620000000800 */
[----:B------:R-:W-:Y:S01]  /*7590*/  FFMA R50, R82, UR7, -R156 ;  /* 0x0000000752327c23 */ /* 0x000fe2000800089c */
[----:B------:R-:W-:-:S06]  /*75a0*/  UMOV UR7, 0x40000040 ;  /* 0x4000004000077882 */ /* 0x000fcc0000000000 */
        /* <DEDUP_REMOVED lines=11> */
[----:B------:R-:W-:-:S04]  /*7660*/  FSETP.GEU.AND P4, PT, R87, -126, PT ;  /* 0xc2fc00005700780b */ /* 0x000fc80003f8e000 */
[----:B------:R-:W1:Y:S01]  /*7670*/  MUFU.EX2 R50, R50 ;  /* 0x0000003200327308 */ /* 0x000e620000000800 */
[----:B------:R-:W-:Y:S01]  /*7680*/  F2FP.BF16.F32.PACK_AB R54, R48, R51 ;  /* 0x000000333036723e */ /* 0x000fe200000010ff */
[----:B------:R-:W-:Y:S01]  /*7690*/  @!P5 FMUL R83, R83, 0.5 ;  /* 0x3f0000005353d820 */ /* 0x000fe20000400000 */
[----:B------:R-:W-:-:S05]  /*76a0*/  FADD R51, R68, R51 ;  /* 0x0000003344337221 */ /* 0x000fca0000000000 */
[----:B------:R-:W2:Y:S01]  /*76b0*/  MUFU.EX2 R13, R83 ;  /* 0x00000053000d7308 */ /* 0x000ea20000000800 */
[----:B------:R-:W-:-:S07]  /*76c0*/  @!P4 FMUL R87, R87, 0.5 ;  /* 0x3f0000005757c820 */ /* 0x000fce0000400000 */
[----:B------:R-:W3:Y:S01]  /*76d0*/  MUFU.EX2 R18, R87 ;  /* 0x0000005700127308 */ /* 0x000ee20000000800 */
[----:B-1----:R-:W-:Y:S01]  /*76e0*/  @!P6 FMUL R50, R50, R50 ;  /* 0x000000323232e220 */ /* 0x002fe20000400000 */
[----:B------:R-:W-:Y:S01]  /*76f0*/  FSETP.GEU.AND P6, PT, R86, -126, PT ;  /* 0xc2fc00005600780b */ /* 0x000fe20003fce000 */
[----:B--2---:R-:W-:-:S05]  /*7700*/  @!P5 FMUL R13, R13, R13 ;  /* 0x0000000d0d0dd220 */ /* 0x004fca0000400000 */
[----:B------:R-:W-:-:S07]  /*7710*/  F2FP.BF16.F32.PACK_AB R53, R13, R50 ;  /* 0x000000320d35723e */ /* 0x000fce00000010ff */
[----:B------:R-:W-:Y:S01]  /*7720*/  @!P6 FMUL R86, R86, 0.5 ;  /* 0x3f0000005656e820 */ /* 0x000fe20000400000 */
[----:B------:R-:W-:Y:S01]  /*7730*/  FADD R50, R67, R50 ;  /* 0x0000003243327221 */ /* 0x000fe20000000000 */
[----:B---3--:R-:W-:Y:S01]  /*7740*/  @!P4 FMUL R18, R18, R18 ;  /* 0x000000121212c220 */ /* 0x008fe20000400000 */
[C---:B------:R-:W-:Y:S01]  /*7750*/  ISETP.NE.AND P4, PT, R17.reuse, 0x4, PT ;  /* 0x000000041100780c */ /* 0x040fe20003f85270 */
[----:B------:R-:W1:Y:S01]  /*7760*/  MUFU.EX2 R15, R86 ;  /* 0x00000056000f7308 */ /* 0x000e620000000800 */
[----:B------:R-:W-:Y:S02]  /*7770*/  FADD R50, R50, R13 ;  /* 0x0000000d32327221 */ /* 0x000fe40000000000 */
[----:B------:R-:W-:Y:S02]  /*7780*/  SEL R25, RZ, 0x1, P4 ;  /* 0x00000001ff197807 */ /* 0x000fe40002000000 */
[----:B------:R-:W-:Y:S02]  /*7790*/  SEL R17, R17, RZ, P4 ;  /* 0x000000ff11117207 */ /* 0x000fe40002000000 */
[----:B------:R-:W-:Y:S01]  /*77a0*/  LOP3.LUT R4, R4, R25, RZ, 0x3c, !PT ;  /* 0x0000001904047212 */ /* 0x000fe200078e3cff */
[----:B-1----:R-:W-:-:S04]  /*77b0*/  @!P6 FMUL R15, R15, R15 ;  /* 0x0000000f0f0fe220 */ /* 0x002fc80000400000 */
[----:B------:R-:W-:Y:S01]  /*77c0*/  FADD R13, R50, R15 ;  /* 0x0000000f320d7221 */ /* 0x000fe20000000000 */
[----:B------:R-:W-:Y:S01]  /*77d0*/  F2FP.BF16.F32.PACK_AB R55, R18, R15 ;  /* 0x0000000f1237723e */ /* 0x000fe200000010ff */
[----:B------:R-:W-:Y:S02]  /*77e0*/  FADD R15, R51, R48 ;  /* 0x00000030330f7221 */ /* 0x000fe40000000000 */
[----:B------:R-:W-:Y:S01]  /*77f0*/  FADD R13, R13, R18 ;  /* 0x000000120d0d7221 */ /* 0x000fe20000000000 */
[----:B------:R-:W-:-:S06]  /*7800*/  WARPGROUP.ARRIVE ;  /* 0x00000000000079c5 */ /* 0x000fcc0000000000 */
[----:B------:R-:W-:Y:S03]  /*7810*/  HGMMA.64x128x16.F32.BF16 R88, R52, gdesc[UR4].tnspB, R88, gsb0 ;  /* 0x41e0000434587df0 */ /* 0x000fe60008001858 */
[----:B------:R-:W-:Y:S02]  /*7820*/  WARPGROUP.DEPBAR.LE gsb0, 0x0 ;  /* 0x00008000000079c5 */ /* 0x000fe40000010000 */
[----:B------:R1:W-:Y:S01]  /*7830*/  SYNCS.ARRIVE.TRANS64.RED.A1T0 RZ, [R24+URZ], RZ ;  /* 0x000000ff18ff79a7 */ /* 0x0003e2000810043f */
[----:B------:R-:W-:Y:S05]  /*7840*/  @P2 BRA `(.L_x_31) ;  /* 0x0000000000bc2947 */ /* 0x000fea0003800000 */
[----:B------:R-:W-:Y:S01]  /*7850*/  ISETP.LT.OR P2, PT, R8, 0x1, !P0 ;  /* 0x000000010800780c */ /* 0x000fe20004741670 */
[----:B------:R-:W-:-:S12]  /*7860*/  BSSY B0, `(.L_x_32) ;  /* 0x000002c000007945 */ /* 0x000fd80003800000 */
[----:B------:R-:W-:Y:S05]  /*7870*/  @P2 BRA `(.L_x_33) ;  /* 0x0000000000a82947 */ /* 0x000fea0003800000 */
[----:B------:R-:W-:Y:S01]  /*7880*/  ISETP.NE.AND P3, PT, R0, RZ, PT ;  /* 0x000000ff0000720c */ /* 0x000fe20003f65270 */
[----:B------:R-:W-:Y:S01]  /*7890*/  IMAD R18, R5, 0x8, R2 ;  /* 0x0000000805127824 */ /* 0x000fe200078e0202 */
[----:B------:R-:W-:-:S11]  /*78a0*/  SHF.L.U32 R25, R6, 0x1f, RZ ;  /* 0x0000001f06197819 */ /* 0x000fd600000006ff */
.L_x_34:
[----:B--2---:R2:W3:Y:S02]  /*78b0*/  SYNCS.PHASECHK.TRANS64.TRYWAIT P2, [R18+URZ+0x24020], R25 ;  /* 0x02402019120075a7 */ /* 0x0044e4000804017f */
[----:B---3--:R-:W-:Y:S05]  /*78c0*/  @!P2 NANOSLEEP.SYNCS 0x989680 ;  /* 0x009896800000a95d */ /* 0x008fea0003900000 */
[----:B------:R-:W3:Y:S02]  /*78d0*/  @!P2 SYNCS.PHASECHK.TRANS64 P2, [R18+URZ+0x24020], R25 ;  /* 0x024020191200a5a7 */ /* 0x000ee4000804007f */
[----:B---3--:R-:W-:Y:S05]  /*78e0*/  @!P2 BRA `(.L_x_34) ;  /* 0xfffffffc00f0a947 */ /* 0x008fea000383ffff */
[----:B------:R-:W-:Y:S05]  /*78f0*/  @P3 BRA `(.L_x_35) ;  /* 0x0000000000143947 */ /* 0x000fea0003800000 */
[----:B------:R-:W-:Y:S02]  /*7900*/  LOP3.LUT P2, RZ, R16, 0x1f, RZ, 0xc0, !PT ;  /* 0x0000001f10ff7812 */ /* 0x000fe4000784c0ff */
[----:B--2---:R-:W-:-:S04]  /*7910*/  MOV R25, 0x8000 ;  /* 0x0000800000197802 */ /* 0x004fc80000000f00 */
[----:B------:R3:W-:Y:S07]  /*7920*/  SYNCS.ARRIVE.TRANS64 RZ, [R18+URZ+0x24000], R25 ;  /* 0x0240001912ff79a7 */ /* 0x0007ee000800003f */
[----:B------:R-:W-:Y:S05]  /*7930*/  @!P2 BRA `(.L_x_35) ;  /* 0x000000000004a947 */ /* 0x000fea0003800000 */
[----:B------:R-:W-:Y:S01]  /*7940*/  BPT.TRAP 0x1 ;  /* 0x000000040000795c */ /* 0x000fe20000300000 */
.L_x_35:
[----:B-1----:R-:W-:Y:S01]  /*7950*/  IMAD R24, R5, 0x8000, R2 ;  /* 0x0000800005187824 */ /* 0x002fe200078e0202 */
        /* <DEDUP_REMOVED lines=9> */
[----:B------:R-:W-:Y:S01]  /*79f0*/  UMOV UR20, UR36 ;  /* 0x0000002400147c82 */ /* 0x000fe20008000000 */
[----:B------:R-:W-:Y:S01]  /*7a00*/  UMOV UR21, UR37 ;  /* 0x0000002500157c82 */ /* 0x000fe20008000000 */
[----:B------:R-:W-:Y:S01]  /*7a10*/  UMOV UR10, 0x40 ;  /* 0x00000040000a7882 */ /* 0x000fe20000000000 */
[----:B------:R-:W-:Y:S01]  /*7a20*/  UMOV UR12, UR36 ;  /* 0x00000024000c7c82 */ /* 0x000fe20008000000 */
[----:B------:R-:W-:Y:S01]  /*7a30*/  USHF.L.U32 UR19, UR19, 0x7, URZ ;  /* 0x0000000713137899 */ /* 0x000fe2000800063f */
[----:B------:R-:W-:Y:S01]  /*7a40*/  ISETP.NE.AND P2, PT, R5, 0x4, PT ;  /* 0x000000040500780c */ /* 0x000fe20003f45270 */
[----:B------:R-:W-:Y:S01]  /*7a50*/  UIADD3 UR17, UR17, 0x24000, URZ ;  /* 0x0002400011117890 */ /* 0x000fe2000fffe03f */
[----:B------:R-:W-:Y:S01]  /*7a60*/  VIADD R9, R9, 0x1 ;  /* 0x0000000109097836 */ /* 0x000fe20000000000 */
[----:B------:R-:W-:Y:S01]  /*7a70*/  UIADD3 UR16, UR8, 0x4000, URZ ;  /* 0x0000400008107890 */ /* 0x000fe2000fffe03f */
[----:B--23--:R-:W-:Y:S01]  /*7a80*/  SEL R25, RZ, 0x1, P2 ;  /* 0x00000001ff197807 */ /* 0x00cfe20001000000 */
[----:B------:R-:W-:Y:S01]  /*7a90*/  UIADD3 UR8, UR8, 0x8000, URZ ;  /* 0x0000800008087890 */ /* 0x000fe2000fffe03f */
[----:B------:R-:W-:Y:S01]  /*7aa0*/  SEL R5, R5, RZ, P2 ;  /* 0x000000ff05057207 */ /* 0x000fe20001000000 */
[----:B------:R-:W-:Y:S01]  /*7ab0*/  UMOV UR13, UR37 ;  /* 0x00000025000d7c82 */ /* 0x000fe20008000000 */
[----:B------:R-:W-:Y:S01]  /*7ac0*/  UMOV UR9, UR17 ;  /* 0x0000001100097c82 */ /* 0x000fe20008000000 */
[----:B------:R-:W-:Y:S01]  /*7ad0*/  UMOV UR11, UR19 ;  /* 0x00000013000b7c82 */ /* 0x000fe20008000000 */
[----:B------:R-:W-:-:S02]  /*7ae0*/  LOP3.LUT R6, R6, R25, RZ, 0x3c, !PT ;  /* 0x0000001906067212 */ /* 0x000fc400078e3cff */
[----:B------:R2:W-:Y:S02]  /*7af0*/  UTMALDG.4D [UR16], [UR6], desc[UR26] ;  /* 0x00001a10060075b4 */ /* 0x0005e40008019000 */
[----:B------:R2:W-:Y:S02]  /*7b00*/  UTMALDG.4D [UR8], [UR6], desc[UR26] ;  /* 0x00001a08060075b4 */ /* 0x0005e40008019000 */
[----:B--2---:R-:W-:Y:S01]  /*7b10*/  NOP ;  /* 0x0000000000007918 */ /* 0x004fe20000000000 */
.L_x_33:
[----:B------:R-:W-:Y:S05]  /*7b20*/  BSYNC B0 ;  /* 0x0000000000007941 */ /* 0x000fea0003800000 */
.L_x_32:
[----:B------:R-:W-:-:S07]  /*7b30*/  IADD3 R8, R8, -0x1, RZ ;  /* 0xffffffff08087810 */ /* 0x000fce0007ffe0ff */
.L_x_31:
[----:B------:R-:W-:Y:S01]  /*7b40*/  VIADD R12, R12, 0x80 ;  /* 0x000000800c0c7836 */ /* 0x000fe20000000000 */
[----:B------:R-:W-:Y:S01]  /*7b50*/  MOV R155, R21 ;  /* 0x00000015009b7202 */ /* 0x000fe20000000f00 */
[----:B------:R-:W-:Y:S01]  /*7b60*/  IMAD.MOV.U32 R153, RZ, RZ, R20 ;  /* 0x000000ffff997224 */ /* 0x000fe200078e0014 */
[----:B------:R-:W-:Y:S06]  /*7b70*/  @P1 BRA `(.L_x_36) ;  /* 0xffffffcc00881947 */ /* 0x000fec000383ffff */
.L_x_24:
[----:B------:R-:W-:-:S13]  /*7b80*/  ISETP.GE.AND P1, PT, R19, 0x1, PT ;  /* 0x000000011300780c */ /* 0x000fda0003f26270 */
[----:B------:R-:W-:Y:S05]  /*7b90*/  @!P1 BRA `(.L_x_37) ;  /* 0x0000003c007c9947 */ /* 0x000fea0003800000 */
[----:B------:R-:W-:Y:S01]  /*7ba0*/  MOV R153, R21 ;  /* 0x0000001500997202 */ /* 0x000fe20000000f00 */
[----:B------:R-:W-:Y:S01]  /*7bb0*/  IMAD.MOV.U32 R152, RZ, RZ, R20 ;  /* 0x000000ffff987224 */ /* 0x000fe200078e0014 */
[----:B--2---:R-:W-:-:S07]  /*7bc0*/  LOP3.LUT R18, R16, 0x1f, RZ, 0xc0, !PT ;  /* 0x0000001f10127812 */ /* 0x004fce00078ec0ff */
.L_x_51:
[----:B------:R-:W-:Y:S02]  /*7bd0*/  LEA R21, R17, R2, 0x3 ;  /* 0x0000000211157211 */ /* 0x000fe400078e18ff */
[----:B------:R-:W-:-:S07]  /*7be0*/  SHF.L.U32 R20, R4, 0x1f, RZ ;  /* 0x0000001f04147819 */ /* 0x000fce00000006ff */
.L_x_38:
[----:B--2---:R2:W3:Y:S02]  /*7bf0*/  SYNCS.PHASECHK.TRANS64.TRYWAIT P1, [R21+URZ+0x24000], R20 ;  /* 0x02400014150075a7 */ /* 0x0044e4000802017f */
[----:B---3--:R-:W-:Y:S05]  /*7c00*/  @!P1 NANOSLEEP.SYNCS 0x989680 ;  /* 0x009896800000995d */ /* 0x008fea0003900000 */
[----:B------:R-:W3:Y:S02]  /*7c10*/  @!P1 SYNCS.PHASECHK.TRANS64 P1, [R21+URZ+0x24000], R20 ;  /* 0x02400014150095a7 */ /* 0x000ee4000802007f */
[----:B---3--:R-:W-:Y:S05]  /*7c20*/  @!P1 BRA `(.L_x_38) ;  /* 0xfffffffc00f09947 */ /* 0x008fea000383ffff */
[----:B------:R-:W-:Y:S05]  /*7c30*/  WARPSYNC.ALL ;  /* 0x0000000000007948 */ /* 0x000fea0003800000 */
[----:B------:R-:W-:Y:S01]  /*7c40*/  IMAD.MOV.U32 R155, RZ, RZ, 0x40000040 ;  /* 0x40000040ff9b7424 */ /* 0x000fe200078e00ff */
[----:B------:R-:W-:Y:S01]  /*7c50*/  LEA R154, R17, UR14, 0xb ;  /* 0x0000000e119a7c11 */ /* 0x000fe2000f8e58ff */
[----:B-1----:R-:W-:Y:S01]  /*7c60*/  WARPGROUP.ARRIVE ;  /* 0x00000000000079c5 */ /* 0x002fe20000000000 */
[----:B------:R-:W-:Y:S01]  /*7c70*/  R2UR UR8, R22 ;  /* 0x00000000160872ca */ /* 0x000fe200000e0000 */
[----:B--2---:R-:W-:Y:S01]  /*7c80*/  IMAD.MOV.U32 R21, RZ, RZ, 0x40000040 ;  /* 0x40000040ff157424 */ /* 0x004fe200078e00ff */
[----:B------:R-:W-:-:S02]  /*7c90*/  R2UR UR10, R154 ;  /* 0x000000009a0a72ca */ /* 0x000fc400000e0000 */
[----:B------:R-:W-:Y:S01]  /*7ca0*/  R2UR UR11, R155 ;  /* 0x000000009b0b72ca */ /* 0x000fe200000e0000 */
[----:B------:R-:W-:Y:S01]  /*7cb0*/  IMAD.MOV.U32 R155, RZ, RZ, 0x40000040 ;  /* 0x40000040ff9b7424 */ /* 0x000fe200078e00ff */
[----:B------:R-:W-:Y:S02]  /*7cc0*/  R2UR UR9, R23 ;  /* 0x00000000170972ca */ /* 0x000fe400000e0000 */
[----:B------:R-:W-:Y:S02]  /*7cd0*/  IADD3 R20, R154, 0x2, RZ ;  /* 0x000000029a147810 */ /* 0x000fe40007ffe0ff */
[----:B------:R-:W-:Y:S01]  /*7ce0*/  R2UR UR59, R21 ;  /* 0x00000000153b72ca */ /* 0x000fe200000e0000 */
[----:B------:R-:W-:Y:S01]  /*7cf0*/  IMAD.MOV.U32 R21, RZ, RZ, 0x40000040 ;  /* 0x40000040ff157424 */ /* 0x000fe200078e00ff */
[----:B------:R-:W-:Y:S02]  /*7d00*/  R2UR UR58, R20 ;  /* 0x00000000143a72ca */ /* 0x000fe400000e0000 */
[----:B------:R-:W-:-:S02]  /*7d10*/  IADD3 R20, R154, 0x4, RZ ;  /* 0x000000049a147810 */ /* 0x000fc40007ffe0ff */
[----:B------:R-:W-:Y:S01]  /*7d20*/  R2UR UR55, R21 ;  /* 0x00000000153772ca */ /* 0x000fe200000e0000 */
[----:B------:R-:W-:Y:S01]  /*7d30*/  IMAD.MOV.U32 R21, RZ, RZ, 0x40000040 ;  /* 0x40000040ff157424 */ /* 0x000fe200078e00ff */
[----:B------:R-:W-:Y:S01]  /*7d40*/  R2UR UR54, R20 ;  /* 0x00000000143672ca */ /* 0x000fe200000e0000 */
[----:B------:R-:W-:Y:S01]  /*7d50*/  HGMMA.64x128x16.F32.BF16 R24, gdesc[UR8], RZ, !UPT, gsb0 ;  /* 0x01e00000081879f0 */ /* 0x000fe2000c0018ff */
[----:B------:R-:W-:Y:S02]  /*7d60*/  IADD3 R20, R154, 0x6, RZ ;  /* 0x000000069a147810 */ /* 0x000fe40007ffe0ff */
[----:B------:R-:W-:Y:S01]  /*7d70*/  R2UR UR51, R21 ;  /* 0x00000000153372ca */ /* 0x000fe200000e0000 */
[----:B------:R-:W-:Y:S01]  /*7d80*/  IMAD.MOV.U32 R21, RZ, RZ, 0x40000040 ;  /* 0x40000040ff157424 */ /* 0x000fe200078e00ff */
[----:B------:R-:W-:Y:S02]  /*7d90*/  R2UR UR50, R20 ;  /* 0x00000000143272ca */ /* 0x000fe400000e0000 */
[----:B------:R-:W-:-:S02]  /*7da0*/  IADD3 R20, R154, 0x400, RZ ;  /* 0x000004009a147810 */ /* 0x000fc40007ffe0ff */
        /* <DEDUP_REMOVED lines=8> */
[----:B------:R-:W-:Y:S02]  /*7e30*/  R2UR UR27, R21 ;  /* 0x00000000151b72ca */ /* 0x000fe400000e0000 */
[----:B------:R-:W-:Y:S02]  /*7e40*/  R2UR UR26, R20 ;  /* 0x00000000141a72ca */ /* 0x000fe400000e0000 */
[----:B------:R-:W-:Y:S02]  /*7e50*/  IADD3 R154, R154, 0x406, RZ ;  /* 0x000004069a9a7810 */ /* 0x000fe40007ffe0ff */
[----:B------:R-:W-:Y:S02]  /*7e60*/  R2UR UR7, R155 ;  /* 0x000000009b0772ca */ /* 0x000fe400000e0000 */
[----:B------:R-:W-:Y:S02]  /*7e70*/  R2UR UR6, R154 ;  /* 0x000000009a0672ca */ /* 0x000fe400000e0000 */
[----:B------:R-:W-:Y:S01]  /*7e80*/  ISETP.NE.AND P1, PT, R10, RZ, PT ;  /* 0x000000ff0a00720c */ /* 0x000fe20003f25270 */
[----:B------:R-:W-:-:S02]  /*7e90*/  WARPGROUP.DEPBAR.LE gsb0, 0x0 ;  /* 0x00008000000079c5 */ /* 0x000fc40000010000 */
        /* <DEDUP_REMOVED lines=22> */
[----:B------:R-:W-:Y:S01]  /*8000*/  ISETP.LT.OR P2, PT, R8, 0x1, !P0 ;  /* 0x000000010800780c */ /* 0x000fe20004741670 */
[----:B------:R-:W-:-:S12]  /*8010*/  BSSY B0, `(.L_x_40) ;  /* 0x000002c000007945 */ /* 0x000fd80003800000 */
[----:B------:R-:W-:Y:S05]  /*8020*/  @P2 BRA `(.L_x_41) ;  /* 0x0000000000a82947 */ /* 0x000fea0003800000 */
[----:B------:R-:W-:Y:S02]  /*8030*/  ISETP.NE.AND P3, PT, R0, RZ, PT ;  /* 0x000000ff0000720c */ /* 0x000fe40003f65270 */
[----:B------:R-:W-:Y:S02]  /*8040*/  LEA R20, R5, R2, 0x3 ;  /* 0x0000000205147211 */ /* 0x000fe400078e18ff */
[----:B------:R-:W-:-:S09]  /*8050*/  SHF.L.U32 R21, R6, 0x1f, RZ ;  /* 0x0000001f06157819 */ /* 0x000fd200000006ff */
.L_x_42:
[----:B-1----:R1:W2:Y:S02]  /*8060*/  SYNCS.PHASECHK.TRANS64.TRYWAIT P2, [R20+URZ+0x24020], R21 ;  /* 0x02402015140075a7 */ /* 0x0022a4000804017f */
[----:B--2---:R-:W-:Y:S05]  /*8070*/  @!P2 NANOSLEEP.SYNCS 0x989680 ;  /* 0x009896800000a95d */ /* 0x004fea0003900000 */
[----:B------:R-:W2:Y:S02]  /*8080*/  @!P2 SYNCS.PHASECHK.TRANS64 P2, [R20+URZ+0x24020], R21 ;  /* 0x024020151400a5a7 */ /* 0x000ea4000804007f */
[----:B--2---:R-:W-:Y:S05]  /*8090*/  @!P2 BRA `(.L_x_42) ;  /* 0xfffffffc00f0a947 */ /* 0x004fea000383ffff */
[----:B------:R-:W-:Y:S05]  /*80a0*/  @P3 BRA `(.L_x_43) ;  /* 0x0000000000143947 */ /* 0x000fea0003800000 */
[----:B------:R-:W-:Y:S01]  /*80b0*/  ISETP.NE.AND P2, PT, R18, RZ, PT ;  /* 0x000000ff1200720c */ /* 0x000fe20003f45270 */
[----:B-1----:R-:W-:-:S04]  /*80c0*/  IMAD.MOV.U32 R21, RZ, RZ, 0x8000 ;  /* 0x00008000ff157424 */ /* 0x002fc800078e00ff */
[----:B------:R2:W-:Y:S08]  /*80d0*/  SYNCS.ARRIVE.TRANS64 RZ, [R20+URZ+0x24000], R21 ;  /* 0x0240001514ff79a7 */ /* 0x0005f0000800003f */
[----:B------:R-:W-:Y:S05]  /*80e0*/  @!P2 BRA `(.L_x_43) ;  /* 0x000000000004a947 */ /* 0x000fea0003800000 */
[----:B------:R-:W-:Y:S01]  /*80f0*/  BPT.TRAP 0x1 ;  /* 0x000000040000795c */ /* 0x000fe20000300000 */
.L_x_43:
[----:B-12---:R-:W-:Y:S01]  /*8100*/  LEA R21, R5, R2, 0xf ;  /* 0x0000000205157211 */ /* 0x006fe200078e78ff */
[----:B------:R-:W-:Y:S01]  /*8110*/  ULDC.64 UR6, c[0x0][0x198] ;  /* 0x0000660000067ab9 */ /* 0x000fe20000000a00 */
[----:B------:R-:W-:Y:S01]  /*8120*/  R2UR UR19, R9 ;  /* 0x00000000091372ca */ /* 0x000fe200000e0000 */
[----:B------:R-:W-:Y:S01]  /*8130*/  UIADD3 UR6, UP0, UR6, 0x1f0, URZ ;  /* 0x000001f006067890 */ /* 0x000fe2000ff1e03f */
[----:B------:R-:W-:Y:S01]  /*8140*/  R2UR UR17, R20 ;  /* 0x00000000141172ca */ /* 0x000fe200000e0000 */
[----:B------:R-:W-:Y:S01]  /*8150*/  UMOV UR26, 0x0 ;  /* 0x00000000001a7882 */ /* 0x000fe20000000000 */
[----:B------:R-:W-:Y:S01]  /*8160*/  R2UR UR8, R21 ;  /* 0x00000000150872ca */ /* 0x000fe200000e0000 */
[----:B------:R-:W-:Y:S01]  /*8170*/  UIADD3.X UR7, URZ, UR7, URZ, UP0, !UPT ;  /* 0x000000073f077290 */ /* 0x000fe200087fe43f */
[----:B------:R-:W-:Y:S01]  /*8180*/  VIADD R5, R5, 0x1 ;  /* 0x0000000105057836 */ /* 0x000fe20000000000 */
        /* <DEDUP_REMOVED lines=8> */
[----:B------:R-:W-:-:S02]  /*8210*/  UIADD3 UR17, UR17, 0x24000, URZ ;  /* 0x0002400011117890 */ /* 0x000fc4000fffe03f */
[----:B------:R-:W-:Y:S01]  /*8220*/  UIADD3 UR16, UR8, 0x4000, URZ ;  /* 0x0000400008107890 */ /* 0x000fe2000fffe03f */
[----:B------:R-:W-:Y:S01]  /*8230*/  SEL R21, RZ, 0x1, P2 ;  /* 0x00000001ff157807 */ /* 0x000fe20001000000 */
[----:B------:R-:W-:Y:S01]  /*8240*/  UIADD3 UR8, UR8, 0x8000, URZ ;  /* 0x0000800008087890 */ /* 0x000fe2000fffe03f */
[----:B------:R-:W-:Y:S01]  /*8250*/  SEL R5, R5, RZ, P2 ;  /* 0x000000ff05057207 */ /* 0x000fe20001000000 */
[----:B------:R-:W-:Y:S01]  /*8260*/  UMOV UR13, UR37 ;  /* 0x00000025000d7c82 */ /* 0x000fe20008000000 */
[----:B------:R-:W-:Y:S01]  /*8270*/  UMOV UR9, UR17 ;  /* 0x0000001100097c82 */ /* 0x000fe20008000000 */
[----:B------:R-:W-:Y:S01]  /*8280*/  UMOV UR11, UR19 ;  /* 0x00000013000b7c82 */ /* 0x000fe20008000000 */
[----:B------:R-:W-:Y:S02]  /*8290*/  LOP3.LUT R6, R6, R21, RZ, 0x3c, !PT ;  /* 0x0000001506067212 */ /* 0x000fe400078e3cff */
[----:B------:R1:W-:Y:S02]  /*82a0*/  UTMALDG.4D [UR16], [UR6], desc[UR26] ;  /* 0x00001a10060075b4 */ /* 0x0003e40008019000 */
[----:B------:R1:W-:Y:S02]  /*82b0*/  UTMALDG.4D [UR8], [UR6], desc[UR26] ;  /* 0x00001a08060075b4 */ /* 0x0003e40008019000 */
[----:B-1----:R-:W-:Y:S01]  /*82c0*/  NOP ;  /* 0x0000000000007918 */ /* 0x002fe20000000000 */
.L_x_41:
[----:B------:R-:W-:Y:S05]  /*82d0*/  BSYNC B0 ;  /* 0x0000000000007941 */ /* 0x000fea0003800000 */
.L_x_40:
[----:B------:R-:W-:-:S07]  /*82e0*/  IADD3 R8, R8, -0x1, RZ ;  /* 0xffffffff08087810 */ /* 0x000fce0007ffe0ff */
.L_x_39:
[C---:B------:R-:W-:Y:S01]  /*82f0*/  VIADD R20, R12.reuse, 0x1 ;  /* 0x000000010c147836 */ /* 0x040fe20000000000 */
[C---:B------:R-:W-:Y:S01]  /*8300*/  IADD3 R154, R12.reuse, 0x8, RZ ;  /* 0x000000080c9a7810 */ /* 0x040fe20007ffe0ff */
[----:B------:R-:W-:Y:S05]  /*8310*/  WARPSYNC.ALL ;  /* 0x0000000000007948 */ /* 0x000fea0003800000 */
[-C--:B------:R-:W-:Y:S01]  /*8320*/  ISETP.GE.AND P3, PT, R3, R20.reuse, PT ;  /* 0x000000140300720c */ /* 0x080fe20003f66270 */
[----:B------:R-:W-:Y:S01]  /*8330*/  ULDC UR6, c[0x0][0x604] ;  /* 0x0001810000067ab9 */ /* 0x000fe20000000800 */
[----:B------:R-:W-:Y:S01]  /*8340*/  ISETP.GE.AND P4, PT, R11, R20, PT ;  /* 0x000000140b00720c */ /* 0x000fe20003f86270 */
[----:B------:R-:W-:Y:S01]  /*8350*/  VIADD R20, R12, 0x9 ;  /* 0x000000090c147836 */ /* 0x000fe20000000000 */
[----:B------:R-:W-:Y:S01]  /*8360*/  FSEL R25, R25, -INF , P3 ;  /* 0xff80000019197808 */ /* 0x000fe20001800000 */
[----:B------:R-:W-:Y:S01]  /*8370*/  BSSY B0, `(.L_x_44) ;  /* 0x0000142000007945 */ /* 0x000fe20003800000 */
[----:B------:R-:W-:-:S02]  /*8380*/  ISETP.GE.AND P6, PT, R11, R154, PT ;  /* 0x0000009a0b00720c */ /* 0x000fc40003fc6270 */
[-C--:B------:R-:W-:Y:S02]  /*8390*/  ISETP.GE.AND P5, PT, R3, R20.reuse, PT ;  /* 0x000000140300720c */ /* 0x080fe40003fa6270 */
[----:B------:R-:W-:Y:S01]  /*83a0*/  ISETP.GE.AND P3, PT, R11, R20, PT ;  /* 0x000000140b00720c */ /* 0x000fe20003f66270 */
[C---:B------:R-:W-:Y:S01]  /*83b0*/  VIADD R20, R12.reuse, 0x11 ;  /* 0x000000110c147836 */ /* 0x040fe20000000000 */
[----:B------:R-:W-:Y:S02]  /*83c0*/  ISETP.GE.AND P2, PT, R3, R154, PT ;  /* 0x0000009a0300720c */ /* 0x000fe40003f46270 */
[----:B------:R-:W-:Y:S02]  /*83d0*/  IADD3 R154, R12, 0x10, RZ ;  /* 0x000000100c9a7810 */ /* 0x000fe40007ffe0ff */
[----:B------:R-:W-:Y:S02]  /*83e0*/  FSEL R30, R30, -INF , P6 ;  /* 0xff8000001e1e7808 */ /* 0x000fe40003000000 */
[----:B------:R-:W-:-:S02]  /*83f0*/  FSEL R29, R29, -INF , P5 ;  /* 0xff8000001d1d7808 */ /* 0x000fc40002800000 */
[----:B------:R-:W-:Y:S02]  /*8400*/  FSEL R28, R28, -INF , P2 ;  /* 0xff8000001c1c7808 */ /* 0x000fe40001000000 */
[-C--:B------:R-:W-:Y:S02]  /*8410*/  ISETP.GE.AND P6, PT, R3, R20.reuse, PT ;  /* 0x000000140300720c */ /* 0x080fe40003fc6270 */
[----:B------:R-:W-:Y:S01]  /*8420*/  ISETP.GE.AND P5, PT, R11, R20, PT ;  /* 0x000000140b00720c */ /* 0x000fe20003fa6270 */
[----:B------:R-:W-:Y:S01]  /*8430*/  VIADD R20, R12, 0x19 ;  /* 0x000000190c147836 */ /* 0x000fe20000000000 */
[----:B------:R-:W-:Y:S02]  /*8440*/  FSEL R27, R27, -INF , P4 ;  /* 0xff8000001b1b7808 */ /* 0x000fe40002000000 */
[-C--:B------:R-:W-:Y:S02]  /*8450*/  ISETP.GE.AND P2, PT, R11, R154.reuse, PT ;  /* 0x0000009a0b00720c */ /* 0x080fe40003f46270 */
[----:B------:R-:W-:-:S02]  /*8460*/  ISETP.GE.AND P4, PT, R3, R154, PT ;  /* 0x0000009a0300720c */ /* 0x000fc40003f86270 */
[----:B------:R-:W-:Y:S02]  /*8470*/  IADD3 R154, R12, 0x18, RZ ;  /* 0x000000180c9a7810 */ /* 0x000fe40007ffe0ff */
[----:B------:R-:W-:Y:S02]  /*8480*/  FSEL R34, R34, -INF , P2 ;  /* 0xff80000022227808 */ /* 0x000fe40001000000 */
[----:B------:R-:W-:Y:S02]  /*8490*/  FSEL R33, R33, -INF , P6 ;  /* 0xff80000021217808 */ /* 0x000fe40003000000 */
[----:B------:R-:W-:Y:S02]  /*84a0*/  FSEL R32, R32, -INF , P4 ;  /* 0xff80000020207808 */ /* 0x000fe40002000000 */
[-C--:B------:R-:W-:Y:S02]  /*84b0*/  ISETP.GE.AND P2, PT, R3, R20.reuse, PT ;  /* 0x000000140300720c */ /* 0x080fe40003f46270 */
[----:B------:R-:W-:Y:S01]  /*84c0*/  ISETP.GE.AND P6, PT, R11, R20, PT ;  /* 0x000000140b00720c */ /* 0x000fe20003fc6270 */
[----:B------:R-:W-:Y:S01]  /*84d0*/  VIADD R20, R12, 0x21 ;  /* 0x000000210c147836 */ /* 0x000fe20000000000 */
[----:B------:R-:W-:-:S02]  /*84e0*/  FSEL R31, R31, -INF , P3 ;  /* 0xff8000001f1f7808 */ /* 0x000fc40001800000 */
[-C--:B------:R-:W-:Y:S02]  /*84f0*/  ISETP.GE.AND P4, PT, R11, R154.reuse, PT ;  /* 0x0000009a0b00720c */ /* 0x080fe40003f86270 */
[----:B------:R-:W-:Y:S02]  /*8500*/  ISETP.GE.AND P3, PT, R3, R154, PT ;  /* 0x0000009a0300720c */ /* 0x000fe40003f66270 */
[----:B------:R-:W-:Y:S02]  /*8510*/  IADD3 R154, R12, 0x20, RZ ;  /* 0x000000200c9a7810 */ /* 0x000fe40007ffe0ff */
[----:B------:R-:W-:Y:S02]  /*8520*/  FSEL R38, R38, -INF , P4 ;  /* 0xff80000026267808 */ /* 0x000fe40002000000 */
[----:B------:R-:W-:Y:S02]  /*8530*/  FSEL R37, R37, -INF , P2 ;  /* 0xff80000025257808 */ /* 0x000fe40001000000 */
[----:B------:R-:W-:-:S02]  /*8540*/  FSEL R36, R36, -INF , P3 ;  /* 0xff80000024247808 */ /* 0x000fc40001800000 */
[-C--:B------:R-:W-:Y:S02]  /*8550*/  ISETP.GE.AND P4, PT, R3, R20.reuse, PT ;  /* 0x000000140300720c */ /* 0x080fe40003f86270 */
[----:B------:R-:W-:Y:S01]  /*8560*/  ISETP.GE.AND P2, PT, R11, R20, PT ;  /* 0x000000140b00720c */ /* 0x000fe20003f46270 */
[C---:B------:R-:W-:Y:S01]  /*8570*/  VIADD R20, R12.reuse, 0x29 ;  /* 0x000000290c147836 */ /* 0x040fe20000000000 */
[----:B------:R-:W-:Y:S02]  /*8580*/  FSEL R35, R35, -INF , P5 ;  /* 0xff80000023237808 */ /* 0x000fe40002800000 */
[-C--:B------:R-:W-:Y:S02]  /*8590*/  ISETP.GE.AND P3, PT, R11, R154.reuse, PT ;  /* 0x0000009a0b00720c */ /* 0x080fe40003f66270 */
[----:B------:R-:W-:Y:S02]  /*85a0*/  ISETP.GE.AND P5, PT, R3, R154, PT ;  /* 0x0000009a0300720c */ /* 0x000fe40003fa6270 */
[----:B------:R-:W-:-:S02]  /*85b0*/  IADD3 R154, R12, 0x28, RZ ;  /* 0x000000280c9a7810 */ /* 0x000fc40007ffe0ff */
        /* <DEDUP_REMOVED lines=23> */
[----:B------:R-:W-:Y:S02]  /*8730*/  FSEL R48, R48, -INF , P2 ;  /* 0xff80000030307808 */ /* 0x000fe40001000000 */
[-C--:B------:R-:W-:Y:S02]  /*8740*/  ISETP.GE.AND P6, PT, R3, R20.reuse, PT ;  /* 0x000000140300720c */ /* 0x080fe40003fc6270 */
[----:B------:R-:W-:Y:S01]  /*8750*/  ISETP.GE.AND P5, PT, R11, R20, PT ;  /* 0x000000140b00720c */ /* 0x000fe20003fa6270 */
[----:B------:R-:W-:Y:S01]  /*8760*/  VIADD R20, R12, 0x41 ;  /* 0x000000410c147836 */ /* 0x000fe20000000000 */
[----:B------:R-:W-:-:S02]  /*8770*/  ISETP.GE.AND P4, PT, R3, R154, PT ;  /* 0x0000009a0300720c */ /* 0x000fc40003f86270 */
[C---:B------:R-:W-:Y:S02]  /*8780*/  ISETP.GE.AND P2, PT, R11.reuse, R154, PT ;  /* 0x0000009a0b00720c */ /* 0x040fe40003f46270 */
[----:B------:R-:W-:Y:S02]  /*8790*/  IADD3 R154, R12, 0x40, RZ ;  /* 0x000000400c9a7810 */ /* 0x000fe40007ffe0ff */
[----:B------:R-:W-:Y:S02]  /*87a0*/  FSEL R52, R52, -INF , P4 ;  /* 0xff80000034347808 */ /* 0x000fe40002000000 */
[----:B------:R-:W-:Y:S02]  /*87b0*/  FSEL R54, R54, -INF , P2 ;  /* 0xff80000036367808 */ /* 0x000fe40001000000 */
[----:B------:R-:W-:Y:S02]  /*87c0*/  ISETP.GE.AND P4, PT, R11, R154, PT ;  /* 0x0000009a0b00720c */ /* 0x000fe40003f86270 */
[----:B------:R-:W-:-:S02]  /*87d0*/  ISETP.GE.AND P2, PT, R3, R20, PT ;  /* 0x000000140300720c */ /* 0x000fc40003f46270 */
[----:B------:R-:W-:Y:S02]  /*87e0*/  FSEL R51, R51, -INF , P3 ;  /* 0xff80000033337808 */ /* 0x000fe40001800000 */
[----:B------:R-:W-:Y:S02]  /*87f0*/  ISETP.GE.AND P3, PT, R3, R154, PT ;  /* 0x0000009a0300720c */ /* 0x000fe40003f66270 */
[----:B------:R-:W-:Y:S02]  /*8800*/  IADD3 R154, R12, 0x48, RZ ;  /* 0x000000480c9a7810 */ /* 0x000fe40007ffe0ff */
[----:B------:R-:W-:Y:S02]  /*8810*/  FSEL R58, R58, -INF , P4 ;  /* 0xff8000003a3a7808 */ /* 0x000fe40002000000 */
[----:B------:R-:W-:Y:S02]  /*8820*/  FSEL R57, R57, -INF , P2 ;  /* 0xff80000039397808 */ /* 0x000fe40001000000 */
[----:B------:R-:W-:-:S02]  /*8830*/  ISETP.GE.AND P4, PT, R3, R12, PT ;  /* 0x0000000c0300720c */ /* 0x000fc40003f86270 */
[----:B------:R-:W-:Y:S02]  /*8840*/  ISETP.GE.AND P2, PT, R11, R12, PT ;  /* 0x0000000c0b00720c */ /* 0x000fe40003f46270 */
[----:B------:R-:W-:Y:S02]  /*8850*/  FSEL R55, R55, -INF , P5 ;  /* 0xff80000037377808 */ /* 0x000fe40002800000 */
        /* <DEDUP_REMOVED lines=8> */
[----:B------:R-:W-:Y:S02]  /*88e0*/  ISETP.GE.AND P2, PT, R11, R154, PT ;  /* 0x0000009a0b00720c */ /* 0x000fe40003f46270 */
        /* <DEDUP_REMOVED lines=22> */
[----:B------:R-:W-:Y:S02]  /*8a50*/  FSEL R53, R53, -INF , P6 ;  /* 0xff80000035357808 */ /* 0x000fe40003000000 */
[----:B------:R-:W-:Y:S01]  /*8a60*/  ISETP.GE.AND P6, PT, R11, R20, PT ;  /* 0x000000140b00720c */ /* 0x000fe20003fc6270 */
[----:B------:R-:W-:Y:S01]  /*8a70*/  VIADD R20, R12, 0x49 ;  /* 0x000000490c147836 */ /* 0x000fe20000000000 */
[----:B------:R-:W-:-:S02]  /*8a80*/  FMNMX R21, R45, R26, !PT ;  /* 0x0000001a2d157209 */ /* 0x000fc40007800000 */
[----:B------:R-:W-:Y:S02]  /*8a90*/  FMNMX R157, R47, R154, !PT ;  /* 0x0000009a2f9d7209 */ /* 0x000fe40007800000 */
[----:B------:R-:W-:Y:S02]  /*8aa0*/  FMNMX R26, R48, R21, !PT ;  /* 0x00000015301a7209 */ /* 0x000fe40007800000 */
[----:B------:R-:W-:Y:S02]  /*8ab0*/  FMNMX R154, R50, R157, !PT ;  /* 0x0000009d329a7209 */ /* 0x000fe40007800000 */
[----:B------:R-:W-:Y:S02]  /*8ac0*/  FSEL R59, R59, -INF , P6 ;  /* 0xff8000003b3b7808 */ /* 0x000fe40003000000 */
[-C--:B------:R-:W-:Y:S02]  /*8ad0*/  ISETP.GE.AND P6, PT, R3, R20.reuse, PT ;  /* 0x000000140300720c */ /* 0x080fe40003fc6270 */
[----:B------:R-:W-:Y:S01]  /*8ae0*/  ISETP.GE.AND P4, PT, R11, R20, PT ;  /* 0x000000140b00720c */ /* 0x000fe20003f86270 */
[----:B------:R-:W-:Y:S01]  /*8af0*/  VIADD R20, R12, 0x51 ;  /* 0x000000510c147836 */ /* 0x000fe20000000000 */
[----:B------:R-:W-:-:S02]  /*8b00*/  FMNMX R21, R49, R26, !PT ;  /* 0x0000001a31157209 */ /* 0x000fc40007800000 */
[----:B------:R-:W-:Y:S02]  /*8b10*/  FMNMX R157, R51, R154, !PT ;  /* 0x0000009a339d7209 */ /* 0x000fe40007800000 */
[----:B------:R-:W-:Y:S02]  /*8b20*/  FSEL R62, R62, -INF , P3 ;  /* 0xff8000003e3e7808 */ /* 0x000fe40001800000 */
[----:B------:R-:W-:Y:S02]  /*8b30*/  FSEL R61, R61, -INF , P6 ;  /* 0xff8000003d3d7808 */ /* 0x000fe40003000000 */
[-C--:B------:R-:W-:Y:S02]  /*8b40*/  ISETP.GE.AND P3, PT, R3, R20.reuse, PT ;  /* 0x000000140300720c */ /* 0x080fe40003f66270 */
[----:B------:R-:W-:Y:S02]  /*8b50*/  ISETP.GE.AND P6, PT, R11, R20, PT ;  /* 0x000000140b00720c */ /* 0x000fe40003fc6270 */
[----:B------:R-:W-:-:S02]  /*8b60*/  FMNMX R26, R52, R21, !PT ;  /* 0x00000015341a7209 */ /* 0x000fc40007800000 */
[----:B------:R-:W-:Y:S02]  /*8b70*/  FMNMX R154, R54, R157, !PT ;  /* 0x0000009d369a7209 */ /* 0x000fe40007800000 */
[----:B------:R-:W-:Y:S02]  /*8b80*/  IADD3 R20, R12, 0x58, RZ ;  /* 0x000000580c147810 */ /* 0x000fe40007ffe0ff */
[----:B------:R-:W-:Y:S02]  /*8b90*/  FSEL R63, R63, -INF , P4 ;  /* 0xff8000003f3f7808 */ /* 0x000fe40002000000 */
[----:B------:R-:W-:Y:S02]  /*8ba0*/  FSEL R64, R64, -INF , P5 ;  /* 0xff80000040407808 */ /* 0x000fe40002800000 */
[----:B------:R-:W-:Y:S02]  /*8bb0*/  FMNMX R21, R53, R26, !PT ;  /* 0x0000001a35157209 */ /* 0x000fe40007800000 */
[----:B------:R-:W-:-:S02]  /*8bc0*/  FMNMX R157, R55, R154, !PT ;  /* 0x0000009a379d7209 */ /* 0x000fc40007800000 */
[-C--:B------:R-:W-:Y:S02]  /*8bd0*/  ISETP.GE.AND P4, PT, R3, R20.reuse, PT ;  /* 0x000000140300720c */ /* 0x080fe40003f86270 */
[----:B------:R-:W-:Y:S01]  /*8be0*/  ISETP.GE.AND P5, PT, R11, R20, PT ;  /* 0x000000140b00720c */ /* 0x000fe20003fa6270 */
[----:B------:R-:W-:Y:S01]  /*8bf0*/  VIADD R20, R12, 0x59 ;  /* 0x000000590c147836 */ /* 0x000fe20000000000 */
[----:B------:R-:W-:Y:S02]  /*8c00*/  FMNMX R26, R56, R21, !PT ;  /* 0x00000015381a7209 */ /* 0x000fe40007800000 */
[----:B------:R-:W-:Y:S02]  /*8c10*/  FMNMX R154, R58, R157, !PT ;  /* 0x0000009d3a9a7209 */ /* 0x000fe40007800000 */
[----:B------:R-:W-:Y:S02]  /*8c20*/  FSEL R66, R66, -INF , P2 ;  /* 0xff80000042427808 */ /* 0x000fe40001000000 */
[----:B------:R-:W-:-:S02]  /*8c30*/  FSEL R65, R65, -INF , P3 ;  /* 0xff80000041417808 */ /* 0x000fc40001800000 */
[-C--:B------:R-:W-:Y:S02]  /*8c40*/  ISETP.GE.AND P2, PT, R3, R20.reuse, PT ;  /* 0x000000140300720c */ /* 0x080fe40003f46270 */
[----:B------:R-:W-:Y:S02]  /*8c50*/  ISETP.GE.AND P3, PT, R11, R20, PT ;  /* 0x000000140b00720c */ /* 0x000fe40003f66270 */
[----:B------:R-:W-:Y:S02]  /*8c60*/  IADD3 R20, R12, 0x60, RZ ;  /* 0x000000600c147810 */ /* 0x000fe40007ffe0ff */
[----:B------:R-:W-:Y:S02]  /*8c70*/  FMNMX R21, R57, R26, !PT ;  /* 0x0000001a39157209 */ /* 0x000fe40007800000 */
[----:B------:R-:W-:Y:S02]  /*8c80*/  FMNMX R157, R59, R154, !PT ;  /* 0x0000009a3b9d7209 */ /* 0x000fe40007800000 */
[----:B------:R-:W-:-:S02]  /*8c90*/  FSEL R67, R67, -INF , P6 ;  /* 0xff80000043437808 */ /* 0x000fc40003000000 */
[----:B------:R-:W-:Y:S02]  /*8ca0*/  FSEL R68, R68, -INF , P4 ;  /* 0xff80000044447808 */ /* 0x000fe40002000000 */
[-C--:B------:R-:W-:Y:S02]  /*8cb0*/  ISETP.GE.AND P6, PT, R3, R20.reuse, PT ;  /* 0x000000140300720c */ /* 0x080fe40003fc6270 */
[----:B------:R-:W-:Y:S01]  /*8cc0*/  ISETP.GE.AND P4, PT, R11, R20, PT ;  /* 0x000000140b00720c */ /* 0x000fe20003f86270 */
[----:B------:R-:W-:Y:S01]  /*8cd0*/  VIADD R20, R12, 0x61 ;  /* 0x000000610c147836 */ /* 0x000fe20000000000 */
[----:B------:R-:W-:Y:S02]  /*8ce0*/  FMNMX R26, R60, R21, !PT ;  /* 0x000000153c1a7209 */ /* 0x000fe40007800000 */
[----:B------:R-:W-:Y:S02]  /*8cf0*/  FMNMX R154, R62, R157, !PT ;  /* 0x0000009d3e9a7209 */ /* 0x000fe40007800000 */
[----:B------:R-:W-:-:S02]  /*8d00*/  FMNMX R21, R61, R26, !PT ;  /* 0x0000001a3d157209 */ /* 0x000fc40007800000 */
[----:B------:R-:W-:Y:S02]  /*8d10*/  FMNMX R157, R63, R154, !PT ;  /* 0x0000009a3f9d7209 */ /* 0x000fe40007800000 */
[----:B------:R-:W-:Y:S02]  /*8d20*/  FSEL R70, R70, -INF , P5 ;  /* 0xff80000046467808 */ /* 0x000fe40002800000 */
[----:B------:R-:W-:Y:S02]  /*8d30*/  FSEL R69, R69, -INF , P2 ;  /* 0xff80000045457808 */ /* 0x000fe40001000000 */
[-C--:B------:R-:W-:Y:S02]  /*8d40*/  ISETP.GE.AND P5, PT, R3, R20.reuse, PT ;  /* 0x000000140300720c */ /* 0x080fe40003fa6270 */
[----:B------:R-:W-:Y:S02]  /*8d50*/  ISETP.GE.AND P2, PT, R11, R20, PT ;  /* 0x000000140b00720c */ /* 0x000fe40003f46270 */
[----:B------:R-:W-:-:S02]  /*8d60*/  IADD3 R20, R12, 0x68, RZ ;  /* 0x000000680c147810 */ /* 0x000fc40007ffe0ff */
[----:B------:R-:W-:Y:S02]  /*8d70*/  FMNMX R26, R64, R21, !PT ;  /* 0x00000015401a7209 */ /* 0x000fe40007800000 */
[----:B------:R-:W-:Y:S02]  /*8d80*/  FMNMX R154, R66, R157, !PT ;  /* 0x0000009d429a7209 */ /* 0x000fe40007800000 */
[----:B------:R-:W-:Y:S02]  /*8d90*/  FSEL R71, R71, -INF , P3 ;  /* 0xff80000047477808 */ /* 0x000fe40001800000 */
        /* <DEDUP_REMOVED lines=8> */
[----:B------:R-:W-:Y:S02]  /*8e20*/  FMNMX R26, R68, R21, !PT ;  /* 0x00000015441a7209 */ /* 0x000fe40007800000 */
[----:B------:R-:W-:Y:S02]  /*8e30*/  FMNMX R154, R70, R157, !PT ;  /* 0x0000009d469a7209 */ /* 0x000fe40007800000 */
[----:B------:R-:W-:-:S02]  /*8e40*/  ISETP.GE.AND P4, PT, R3, R20, PT ;  /* 0x000000140300720c */ /* 0x000fc40003f86270 */
[----:B------:R-:W-:Y:S02]  /*8e50*/  ISETP.GE.AND P5, PT, R11, R20, PT ;  /* 0x000000140b00720c */ /* 0x000fe40003fa6270 */
[----:B------:R-:W-:Y:S02]  /*8e60*/  IADD3 R20, R12, 0x70, RZ ;  /* 0x000000700c147810 */ /* 0x000fe40007ffe0ff */
[----:B------:R-:W-:Y:S02]  /*8e70*/  FMNMX R21, R69, R26, !PT ;  /* 0x0000001a45157209 */ /* 0x000fe40007800000 */
[----:B------:R-:W-:Y:S02]  /*8e80*/  FMNMX R157, R71, R154, !PT ;  /* 0x0000009a479d7209 */ /* 0x000fe40007800000 */
[----:B------:R-:W-:Y:S02]  /*8e90*/  FSEL R75, R75, -INF , P2 ;  /* 0xff8000004b4b7808 */ /* 0x000fe40001000000 */
[----:B------:R-:W-:-:S02]  /*8ea0*/  FSEL R76, R76, -INF , P3 ;  /* 0xff8000004c4c7808 */ /* 0x000fc40001800000 */
        /* <DEDUP_REMOVED lines=9> */
[----:B------:R-:W-:Y:S02]  /*8f40*/  FMNMX R21, R73, R26, !PT ;  /* 0x0000001a49157209 */ /* 0x000fe40007800000 */
[----:B------:R-:W-:Y:S02]  /*8f50*/  FMNMX R157, R75, R154, !PT ;  /* 0x0000009a4b9d7209 */ /* 0x000fe40007800000 */
[----:B------:R-:W-:Y:S02]  /*8f60*/  IADD3 R20, R12, 0x78, RZ ;  /* 0x000000780c147810 */ /* 0x000fe40007ffe0ff */
[----:B------:R-:W-:-:S02]  /*8f70*/  FSEL R79, R79, -INF , P5 ;  /* 0xff8000004f4f7808 */ /* 0x000fc40002800000 */
[----:B------:R-:W-:Y:S02]  /*8f80*/  FSEL R80, R80, -INF , P2 ;  /* 0xff80000050507808 */ /* 0x000fe40001000000 */
[----:B------:R-:W-:Y:S02]  /*8f90*/  FMNMX R26, R76, R21, !PT ;  /* 0x000000154c1a7209 */ /* 0x000fe40007800000 */
[----:B------:R-:W-:Y:S02]  /*8fa0*/  FMNMX R154, R78, R157, !PT ;  /* 0x0000009d4e9a7209 */ /* 0x000fe40007800000 */
[-C--:B------:R-:W-:Y:S02]  /*8fb0*/  ISETP.GE.AND P5, PT, R3, R20.reuse, PT ;  /* 0x000000140300720c */ /* 0x080fe40003fa6270 */
[----:B------:R-:W-:Y:S01]  /*8fc0*/  ISETP.GE.AND P2, PT, R11, R20, PT ;  /* 0x000000140b00720c */ /* 0x000fe20003f46270 */
[----:B------:R-:W-:Y:S01]  /*8fd0*/  VIADD R20, R12, 0x79 ;  /* 0x000000790c147836 */ /* 0x000fe20000000000 */
[----:B------:R-:W-:-:S02]  /*8fe0*/  FSEL R82, R82, -INF , P3 ;  /* 0xff80000052527808 */ /* 0x000fc40001800000 */
[----:B------:R-:W-:Y:S02]  /*8ff0*/  FMNMX R21, R77, R26, !PT ;  /* 0x0000001a4d157209 */ /* 0x000fe40007800000 */
[----:B------:R-:W-:Y:S02]  /*9000*/  FMNMX R157, R79, R154, !PT ;  /* 0x0000009a4f9d7209 */ /* 0x000fe40007800000 */
[----:B------:R-:W-:Y:S02]  /*9010*/  FSEL R81, R81, -INF , P6 ;  /* 0xff80000051517808 */ /* 0x000fe40003000000 */
[-C--:B------:R-:W-:Y:S02]  /*9020*/  ISETP.GE.AND P3, PT, R3, R20.reuse, PT ;  /* 0x000000140300720c */ /* 0x080fe40003f66270 */
[----:B------:R-:W-:Y:S02]  /*9030*/  ISETP.GE.AND P6, PT, R11, R20, PT ;  /* 0x000000140b00720c */ /* 0x000fe40003fc6270 */
[----:B------:R-:W-:-:S02]  /*9040*/  FSEL R83, R83, -INF , P4 ;  /* 0xff80000053537808 */ /* 0x000fc40002000000 */
[----:B------:R-:W-:Y:S02]  /*9050*/  FMNMX R20, R80, R21, !PT ;  /* 0x0000001550147209 */ /* 0x000fe40007800000 */
[----:B------:R-:W-:Y:S02]  /*9060*/  FMNMX R26, R82, R157, !PT ;  /* 0x0000009d521a7209 */ /* 0x000fe40007800000 */
[----:B------:R-:W-:Y:S02]  /*9070*/  FSEL R84, R84, -INF , P5 ;  /* 0xff80000054547808 */ /* 0x000fe40002800000 */
[----:B------:R-:W-:Y:S02]  /*9080*/  FSEL R86, R86, -INF , P2 ;  /* 0xff80000056567808 */ /* 0x000fe40001000000 */
[----:B------:R-:W-:Y:S02]  /*9090*/  FMNMX R21, R81, R20, !PT ;  /* 0x0000001451157209 */ /* 0x000fe40007800000 */
[----:B------:R-:W-:-:S02]  /*90a0*/  FMNMX R157, R83, R26, !PT ;  /* 0x0000001a539d7209 */ /* 0x000fc40007800000 */
[----:B------:R-:W-:Y:S02]  /*90b0*/  FSEL R85, R85, -INF , P3 ;  /* 0xff80000055557808 */ /* 0x000fe40001800000 */
[----:B------:R-:W-:Y:S02]  /*90c0*/  FSEL R87, R87, -INF , P6 ;  /* 0xff80000057577808 */ /* 0x000fe40003000000 */
[----:B------:R-:W-:Y:S02]  /*90d0*/  FMNMX R20, R84, R21, !PT ;  /* 0x0000001554147209 */ /* 0x000fe40007800000 */
[----:B------:R-:W-:Y:S02]  /*90e0*/  FMNMX R26, R86, R157, !PT ;  /* 0x0000009d561a7209 */ /* 0x000fe40007800000 */
[----:B------:R-:W-:Y:S02]  /*90f0*/  FMNMX R154, R85, R20, !PT ;  /* 0x00000014559a7209 */ /* 0x000fe40007800000 */
[----:B------:R-:W-:-:S02]  /*9100*/  FMNMX R156, R87, R26, !PT ;  /* 0x0000001a579c7209 */ /* 0x000fc40007800000 */
[----:B------:R-:W-:Y:S01]  /*9110*/  IADD3 R17, R17, 0x1, RZ ;  /* 0x0000000111117810 */ /* 0x000fe20007ffe0ff */
[----:B------:R-:W1:Y:S04]  /*9120*/  SHFL.BFLY PT, R21, R154, 0x1, 0x1f ;  /* 0x0c201f009a157f89 */ /* 0x000e6800000e0000 */
[----:B------:R-:W2:Y:S01]  /*9130*/  SHFL.BFLY PT, R157, R156, 0x1, 0x1f ;  /* 0x0c201f009c9d7f89 */ /* 0x000ea200000e0000 */
[----:B-1----:R-:W-:Y:S02]  /*9140*/  FMNMX R158, R154, R21, !PT ;  /* 0x000000159a9e7209 */ /* 0x002fe40007800000 */
[----:B--2---:R-:W-:-:S03]  /*9150*/  FMNMX R159, R156, R157, !PT ;  /* 0x0000009d9c9f7209 */ /* 0x004fc60007800000 */
[----:B------:R-:W1:Y:S04]  /*9160*/  SHFL.BFLY PT, R21, R158, 0x2, 0x1f ;  /* 0x0c401f009e157f89 */ /* 0x000e6800000e0000 */
[----:B------:R-:W2:Y:S01]  /*9170*/  SHFL.BFLY PT, R20, R159, 0x2, 0x1f ;  /* 0x0c401f009f147f89 */ /* 0x000ea200000e0000 */
[----:B-1----:R-:W-:Y:S02]  /*9180*/  FMNMX R21, R158, R21, !PT ;  /* 0x000000159e157209 */ /* 0x002fe40007800000 */
[----:B--2---:R-:W-:Y:S02]  /*9190*/  FMNMX R20, R159, R20, !PT ;  /* 0x000000149f147209 */ /* 0x004fe40007800000 */
[----:B------:R-:W-:Y:S02]  /*91a0*/  FSETP.NEU.AND P2, PT, R21, -INF , PT ;  /* 0xff8000001500780b */ /* 0x000fe40003f4d000 */
[----:B------:R-:W-:-:S02]  /*91b0*/  FSETP.NEU.AND P3, PT, R20, -INF , PT ;  /* 0xff8000001400780b */ /* 0x000fc40003f6d000 */
[----:B------:R-:W-:Y:S02]  /*91c0*/  FSEL R26, R21, RZ, P2 ;  /* 0x000000ff151a7208 */ /* 0x000fe40001000000 */
[----:B------:R-:W-:Y:S02]  /*91d0*/  FSEL R157, R20, RZ, P3 ;  /* 0x000000ff149d7208 */ /* 0x000fe40001800000 */
[----:B------:R-:W-:Y:S01]  /*91e0*/  ISETP.NE.AND P2, PT, R17, 0x4, PT ;  /* 0x000000041100780c */ /* 0x000fe20003f45270 */
[----:B------:R-:W-:Y:S02]  /*91f0*/  FADD R153, -R26, R153 ;  /* 0x000000991a997221 */ /* 0x000fe40000000100 */
[----:B------:R-:W-:Y:S01]  /*9200*/  FADD R154, -R157, R152 ;  /* 0x000000989d9a7221 */ /* 0x000fe20000000100 */
[----:B------:R-:W-:Y:S01]  /*9210*/  SEL R17, R17, RZ, P2 ;  /* 0x000000ff11117207 */ /* 0x000fe20001000000 */
[----:B------:R-:W-:Y:S01]  /*9220*/  FMUL R152, R153, UR6 ;  /* 0x0000000699987c20 */ /* 0x000fe20008400000 */
[C---:B------:R-:W-:Y:S01]  /*9230*/  LEA R153, R7.reuse, R14, 0x3 ;  /* 0x0000000e07997211 */ /* 0x040fe200078e18ff */
[----:B------:R-:W-:Y:S01]  /*9240*/  FMUL R154, R154, UR6 ;  /* 0x000000069a9a7c20 */ /* 0x000fe20008400000 */
[----:B------:R-:W-:-:S02]  /*9250*/  VIADD R7, R7, 0x1 ;  /* 0x0000000107077836 */ /* 0x000fc40000000000 */
[----:B------:R-:W-:Y:S02]  /*9260*/  FSETP.GEU.AND P3, PT, R152, -126, PT ;  /* 0xc2fc00009800780b */ /* 0x000fe40003f6e000 */
[----:B------:R-:W-:Y:S02]  /*9270*/  FSETP.GEU.AND P4, PT, R154, -126, PT ;  /* 0xc2fc00009a00780b */ /* 0x000fe40003f8e000 */
[----:B------:R-:W-:Y:S02]  /*9280*/  PRMT R156, RZ, 0x654, R153 ;  /* 0x00000654ff9c7816 */ /* 0x000fe40000000099 */
[----:B------:R-:W-:Y:S02]  /*9290*/  SEL R153, RZ, 0x1, P2 ;  /* 0x00000001ff997807 */ /* 0x000fe40001000000 */
[----:B------:R1:W-:Y:S01]  /*92a0*/  SYNCS.ARRIVE.TRANS64.RED.A1T0 RZ, [R156+URZ], RZ ;  /* 0x000000ff9cff79a7 */ /* 0x0003e2000810043f */
[----:B------:R-:W-:Y:S02]  /*92b0*/  ISETP.NE.AND P2, PT, R7, 0x4, PT ;  /* 0x000000040700780c */ /* 0x000fe40003f45270 */
[----:B------:R-:W-:-:S02]  /*92c0*/  LOP3.LUT R4, R4, R153, RZ, 0x3c, !PT ;  /* 0x0000009904047212 */ /* 0x000fc400078e3cff */
[----:B------:R-:W-:Y:S02]  /*92d0*/  @!P3 FMUL R152, R152, 0.5 ;  /* 0x3f0000009898b820 */ /* 0x000fe40000400000 */
[----:B------:R-:W-:Y:S01]  /*92e0*/  @!P4 FMUL R154, R154, 0.5 ;  /* 0x3f0000009a9ac820 */ /* 0x000fe20000400000 */
[----:B-1----:R-:W-:Y:S02]  /*92f0*/  LEA R156, R17, R2, 0x3 ;  /* 0x00000002119c7211 */ /* 0x002fe400078e18ff */
[----:B------:R-:W-:Y:S01]  /*9300*/  SHF.L.U32 R153, R4, 0x1f, RZ ;  /* 0x0000001f04997819 */ /* 0x000fe200000006ff */
[----:B------:R-:W1:Y:S08]  /*9310*/  MUFU.EX2 R152, R152 ;  /* 0x0000009800987308 */ /* 0x000e700000000800 */
[----:B------:R-:W2:Y:S01]  /*9320*/  MUFU.EX2 R154, R154 ;  /* 0x0000009a009a7308 */ /* 0x000ea20000000800 */
[----:B-1----:R-:W-:-:S04]  /*9330*/  @!P3 FMUL R152, R152, R152 ;  /* 0x000000989898b220 */ /* 0x002fc80000400000 */
        /* <DEDUP_REMOVED lines=65> */
.L_x_45:
[----:B-1----:R1:W2:Y:S02]  /*9750*/  SYNCS.PHASECHK.TRANS64.TRYWAIT P3, [R156+URZ+0x24000], R153 ;  /* 0x024000999c0075a7 */ /* 0x0022a4000806017f */
[----:B--2---:R-:W-:Y:S05]  /*9760*/  @!P3 NANOSLEEP.SYNCS 0x989680 ;  /* 0x009896800000b95d */ /* 0x004fea0003900000 */
[----:B------:R-:W2:Y:S02]  /*9770*/  @!P3 SYNCS.PHASECHK.TRANS64 P3, [R156+URZ+0x24000], R153 ;  /* 0x024000999c00b5a7 */ /* 0x000ea4000806007f */
[----:B--2---:R-:W-:Y:S05]  /*9780*/  @!P3 BRA `(.L_x_45) ;  /* 0xfffffffc00f0b947 */ /* 0x004fea000383ffff */
[----:B------:R-:W-:Y:S05]  /*9790*/  BSYNC B0 ;  /* 0x0000000000007941 */ /* 0x000fea0003800000 */
.L_x_44:
[----:B-1----:R-:W1:Y:S01]  /*97a0*/  LDC R156, c[0x0][0x604] ;  /* 0x00018100ff9c7b82 */ /* 0x002e620000000800 */
[----:B------:R-:W-:Y:S01]  /*97b0*/  LEA R178, R17, UR15, 0xb ;  /* 0x0000000f11b27c11 */ /* 0x000fe2000f8e58ff */
[----:B------:R-:W-:Y:S05]  /*97c0*/  WARPSYNC.ALL ;  /* 0x0000000000007948 */ /* 0x000fea0003800000 */
[----:B------:R-:W-:Y:S02]  /*97d0*/  MOV R179, 0x40000040 ;  /* 0x4000004000b37802 */ /* 0x000fe40000000f00 */
[----:B------:R-:W-:Y:S02]  /*97e0*/  R2UR UR6, R178 ;  /* 0x00000000b20672ca */ /* 0x000fe400000e0000 */
[----:B------:R-:W-:-:S02]  /*97f0*/  R2UR UR7, R179 ;  /* 0x00000000b30772ca */ /* 0x000fc400000e0000 */
[----:B------:R-:W-:Y:S01]  /*9800*/  MOV R179, 0x40000040 ;  /* 0x4000004000b37802 */ /* 0x000fe20000000f00 */
[-C--:B-1----:R-:W-:Y:S01]  /*9810*/  FMUL R157, R157, R156.reuse ;  /* 0x0000009c9d9d7220 */ /* 0x082fe20000400000 */
[----:B------:R-:W-:-:S03]  /*9820*/  FMUL R153, R26, R156 ;  /* 0x0000009c1a997220 */ /* 0x000fc60000400000 */
[-C--:B------:R-:W-:Y:S01]  /*9830*/  FFMA R155, R155, R156.reuse, -R157 ;  /* 0x0000009c9b9b7223 */ /* 0x080fe2000000089d */
[-CC-:B------:R-:W-:Y:S01]  /*9840*/  FFMA R24, R24, R156.reuse, -R153.reuse ;  /* 0x0000009c18187223 */ /* 0x180fe20000000899 */
[-C--:B------:R-:W-:Y:S01]  /*9850*/  FFMA R25, R25, R156.reuse, -R153 ;  /* 0x0000009c19197223 */ /* 0x080fe20000000899 */
[-C--:B------:R-:W-:Y:S01]  /*9860*/  FFMA R27, R27, R156.reuse, -R157 ;  /* 0x0000009c1b1b7223 */ /* 0x080fe2000000089d */
[-CC-:B------:R-:W-:Y:S01]  /*9870*/  FFMA R28, R28, R156.reuse, -R153.reuse ;  /* 0x0000009c1c1c7223 */ /* 0x180fe20000000899 */
[----:B------:R-:W-:Y:S01]  /*9880*/  FSETP.GEU.AND P3, PT, R155, -126, PT ;  /* 0xc2fc00009b00780b */ /* 0x000fe20003f6e000 */
[-C--:B------:R-:W-:Y:S01]  /*9890*/  FFMA R29, R29, R156.reuse, -R153 ;  /* 0x0000009c1d1d7223 */ /* 0x080fe20000000899 */
[----:B------:R-:W-:Y:S01]  /*98a0*/  FSETP.GEU.AND P5, PT, R24, -126, PT ;  /* 0xc2fc00001800780b */ /* 0x000fe20003fae000 */
[-CC-:B------:R-:W-:Y:S01]  /*98b0*/  FFMA R30, R30, R156.reuse, -R157.reuse ;  /* 0x0000009c1e1e7223 */ /* 0x180fe2000000089d */
[----:B------:R-:W-:Y:S01]  /*98c0*/  FSETP.GEU.AND P6, PT, R25, -126, PT ;  /* 0xc2fc00001900780b */ /* 0x000fe20003fce000 */
[-C--:B------:R-:W-:Y:S01]  /*98d0*/  FFMA R31, R31, R156.reuse, -R157 ;  /* 0x0000009c1f1f7223 */ /* 0x080fe2000000089d */
[----:B------:R-:W-:Y:S01]  /*98e0*/  FSETP.GEU.AND P4, PT, R27, -126, PT ;  /* 0xc2fc00001b00780b */ /* 0x000fe20003f8e000 */
[-CC-:B------:R-:W-:Y:S01]  /*98f0*/  FFMA R32, R32, R156.reuse, -R153.reuse ;  /* 0x0000009c20207223 */ /* 0x180fe20000000899 */
[-C--:B------:R-:W-:Y:S01]  /*9900*/  FFMA R33, R33, R156.reuse, -R153 ;  /* 0x0000009c21217223 */ /* 0x080fe20000000899 */
[-C--:B------:R-:W-:Y:S01]  /*9910*/  FFMA R35, R35, R156.reuse, -R157 ;  /* 0x0000009c23237223 */ /* 0x080fe2000000089d */
[-CC-:B------:R-:W-:Y:S01]  /*9920*/  FFMA R36, R36, R156.reuse, -R153.reuse ;  /* 0x0000009c24247223 */ /* 0x180fe20000000899 */
[-C--:B------:R-:W-:Y:S01]  /*9930*/  FFMA R37, R37, R156.reuse, -R153 ;  /* 0x0000009c25257223 */ /* 0x080fe20000000899 */
[-CC-:B------:R-:W-:Y:S01]  /*9940*/  FFMA R38, R38, R156.reuse, -R157.reuse ;  /* 0x0000009c26267223 */ /* 0x180fe2000000089d */
[----:B------:R-:W-:Y:S01]  /*9950*/  @!P3 FMUL R155, R155, 0.5 ;  /* 0x3f0000009b9bb820 */ /* 0x000fe20000400000 */
[-C--:B------:R-:W-:Y:S01]  /*9960*/  FFMA R39, R39, R156.reuse, -R157 ;  /* 0x0000009c27277223 */ /* 0x080fe2000000089d */
[----:B------:R-:W-:Y:S01]  /*9970*/  @!P5 FMUL R24, R24, 0.5 ;  /* 0x3f0000001818d820 */ /* 0x000fe20000400000 */
[-CC-:B------:R-:W-:Y:S01]  /*9980*/  FFMA R40, R40, R156.reuse, -R153.reuse ;  /* 0x0000009c28287223 */ /* 0x180fe20000000899 */
[----:B------:R-:W-:Y:S01]  /*9990*/  @!P6 FMUL R25, R25, 0.5 ;  /* 0x3f0000001919e820 */ /* 0x000fe20000400000 */
[-C--:B------:R-:W-:Y:S01]  /*99a0*/  FFMA R41, R41, R156.reuse, -R153 ;  /* 0x0000009c29297223 */ /* 0x080fe20000000899 */
[----:B------:R-:W-:Y:S01]  /*99b0*/  @!P4 FMUL R27, R27, 0.5 ;  /* 0x3f0000001b1bc820 */ /* 0x000fe20000400000 */
[----:B------:R-:W1:Y:S01]  /*99c0*/  MUFU.EX2 R159, R24 ;  /* 0x00000018009f7308 */ /* 0x000e620000000800 */
[-CC-:B------:R-:W-:Y:S01]  /*99d0*/  FFMA R42, R42, R156.reuse, -R157.reuse ;  /* 0x0000009c2a2a7223 */ /* 0x180fe2000000089d */
[-C--:B------:R-:W-:Y:S01]  /*99e0*/  FFMA R43, R43, R156.reuse, -R157 ;  /* 0x0000009c2b2b7223 */ /* 0x080fe2000000089d */
[-CC-:B------:R-:W-:Y:S01]  /*99f0*/  FFMA R44, R44, R156.reuse, -R153.reuse ;  /* 0x0000009c2c2c7223 */ /* 0x180fe20000000899 */
[-C--:B------:R-:W-:Y:S01]  /*9a00*/  FFMA R45, R45, R156.reuse, -R153 ;  /* 0x0000009c2d2d7223 */ /* 0x080fe20000000899 */
[-CC-:B------:R-:W-:Y:S01]  /*9a10*/  FFMA R46, R46, R156.reuse, -R157.reuse ;  /* 0x0000009c2e2e7223 */ /* 0x180fe2000000089d */
[-C--:B------:R-:W-:Y:S01]  /*9a20*/  FFMA R47, R47, R156.reuse, -R157 ;  /* 0x0000009c2f2f7223 */ /* 0x080fe2000000089d */
[-CC-:B------:R-:W-:Y:S01]  /*9a30*/  FFMA R48, R48, R156.reuse, -R153.reuse ;  /* 0x0000009c30307223 */ /* 0x180fe20000000899 */
[----:B------:R-:W2:Y:S01]  /*9a40*/  MUFU.EX2 R158, R25 ;  /* 0x00000019009e7308 */ /* 0x000ea20000000800 */
[-C--:B------:R-:W-:Y:S01]  /*9a50*/  FFMA R49, R49, R156.reuse, -R153 ;  /* 0x0000009c31317223 */ /* 0x080fe20000000899 */
[-C--:B------:R-:W-:Y:S01]  /*9a60*/  FFMA R51, R51, R156.reuse, -R157 ;  /* 0x0000009c33337223 */ /* 0x080fe2000000089d */
[-CC-:B------:R-:W-:Y:S01]  /*9a70*/  FFMA R52, R52, R156.reuse, -R153.reuse ;  /* 0x0000009c34347223 */ /* 0x180fe20000000899 */
[-C--:B------:R-:W-:Y:S01]  /*9a80*/  FFMA R53, R53, R156.reuse, -R153 ;  /* 0x0000009c35357223 */ /* 0x080fe20000000899 */
[-CC-:B------:R-:W-:Y:S01]  /*9a90*/  FFMA R54, R54, R156.reuse, -R157.reuse ;  /* 0x0000009c36367223 */ /* 0x180fe2000000089d */
[-C--:B------:R-:W-:Y:S01]  /*9aa0*/  FFMA R55, R55, R156.reuse, -R157 ;  /* 0x0000009c37377223 */ /* 0x080fe2000000089d */
[-CC-:B------:R-:W-:Y:S01]  /*9ab0*/  FFMA R56, R56, R156.reuse, -R153.reuse ;  /* 0x0000009c38387223 */ /* 0x180fe20000000899 */
[----:B------:R-:W3:Y:S01]  /*9ac0*/  MUFU.EX2 R155, R155 ;  /* 0x0000009b009b7308 */ /* 0x000ee20000000800 */
[----:B-1----:R-:W-:Y:S01]  /*9ad0*/  @!P5 FMUL R159, R159, R159 ;  /* 0x0000009f9f9fd220 */ /* 0x002fe20000400000 */
[----:B------:R-:W-:Y:S01]  /*9ae0*/  FSETP.GEU.AND P5, PT, R28, -126, PT ;  /* 0xc2fc00001c00780b */ /* 0x000fe20003fae000 */
[-CC-:B------:R-:W-:Y:S01]  /*9af0*/  FFMA R57, R57, R156.reuse, -R153.reuse ;  /* 0x0000009c39397223 */ /* 0x180fe20000000899 */
[-C--:B------:R-:W-:Y:S01]  /*9b00*/  FFMA R61, R61, R156.reuse, -R153 ;  /* 0x0000009c3d3d7223 */ /* 0x080fe20000000899 */
[-CC-:B------:R-:W-:Y:S01]  /*9b10*/  FFMA R62, R62, R156.reuse, -R157.reuse ;  /* 0x0000009c3e3e7223 */ /* 0x180fe2000000089d */
[-C--:B------:R-:W-:Y:S01]  /*9b20*/  FFMA R63, R63, R156.reuse, -R157 ;  /* 0x0000009c3f3f7223 */ /* 0x080fe2000000089d */
[--C-:B------:R-:W-:Y:S01]  /*9b30*/  FFMA R64, R64, R156, -R153.reuse ;  /* 0x0000009c40407223 */ /* 0x100fe20000000899 */
[----:B------:R-:W1:Y:S01]  /*9b40*/  MUFU.EX2 R160, R27 ;  /* 0x0000001b00a07308 */ /* 0x000e620000000800 */
[----:B--2---:R-:W-:Y:S01]  /*9b50*/  @!P6 FMUL R158, R158, R158 ;  /* 0x0000009e9e9ee220 */ /* 0x004fe20000400000 */
[----:B------:R-:W-:Y:S01]  /*9b60*/  FSETP.GEU.AND P6, PT, R29, -126, PT ;  /* 0xc2fc00001d00780b */ /* 0x000fe20003fce000 */
[-C--:B------:R-:W-:Y:S01]  /*9b70*/  FFMA R65, R65, R156.reuse, -R153 ;  /* 0x0000009c41417223 */ /* 0x080fe20000000899 */
[-C--:B------:R-:W-:Y:S01]  /*9b80*/  FFMA R67, R67, R156.reuse, -R157 ;  /* 0x0000009c43437223 */ /* 0x080fe2000000089d */
[-C--:B------:R-:W-:Y:S01]  /*9b90*/  FFMA R69, R69, R156.reuse, -R153 ;  /* 0x0000009c45457223 */ /* 0x080fe20000000899 */
[----:B------:R-:W-:Y:S01]  /*9ba0*/  F2FP.BF16.F32.PACK_AB R24, R158, R159 ;  /* 0x0000009f9e18723e */ /* 0x000fe200000010ff */
[----:B------:R-:W-:Y:S01]  /*9bb0*/  @!P5 FMUL R28, R28, 0.5 ;  /* 0x3f0000001c1cd820 */ /* 0x000fe20000400000 */
[-CC-:B------:R-:W-:Y:S01]  /*9bc0*/  FFMA R70, R70, R156.reuse, -R157.reuse ;  /* 0x0000009c46467223 */ /* 0x180fe2000000089d */
[----:B---3--:R-:W-:Y:S01]  /*9bd0*/  @!P3 FMUL R155, R155, R155 ;  /* 0x0000009b9b9bb220 */ /* 0x008fe20000400000 */
[----:B------:R-:W-:Y:S01]  /*9be0*/  FSETP.GEU.AND P3, PT, R30, -126, PT ;  /* 0xc2fc00001e00780b */ /* 0x000fe20003f6e000 */
[----:B------:R2:W3:Y:S01]  /*9bf0*/  MUFU.EX2 R164, R28 ;  /* 0x0000001c00a47308 */ /* 0x0004e20000000800 */
[-C--:B------:R-:W-:Y:S01]  /*9c00*/  FFMA R71, R71, R156.reuse, -R157 ;  /* 0x0000009c47477223 */ /* 0x080fe2000000089d */
[-CC-:B------:R-:W-:Y:S01]  /*9c10*/  FFMA R72, R72, R156.reuse, -R153.reuse ;  /* 0x0000009c48487223 */ /* 0x180fe20000000899 */
[-C--:B------:R-:W-:Y:S01]  /*9c20*/  FFMA R73, R73, R156.reuse, -R153 ;  /* 0x0000009c49497223 */ /* 0x080fe20000000899 */
[----:B------:R-:W-:Y:S01]  /*9c30*/  @!P6 FMUL R29, R29, 0.5 ;  /* 0x3f0000001d1de820 */ /* 0x000fe20000400000 */
[----:B------:R-:W-:Y:S01]  /*9c40*/  FFMA R75, R75, R156, -R157 ;  /* 0x0000009c4b4b7223 */ /* 0x000fe2000000089d */
[----:B-1----:R-:W-:Y:S01]  /*9c50*/  @!P4 FMUL R160, R160, R160 ;  /* 0x000000a0a0a0c220 */ /* 0x002fe20000400000 */
[----:B------:R-:W-:Y:S01]  /*9c60*/  FSETP.GEU.AND P4, PT, R31, -126, PT ;  /* 0xc2fc00001f00780b */ /* 0x000fe20003f8e000 */
[----:B------:R1:W4:Y:S01]  /*9c70*/  MUFU.EX2 R163, R29 ;  /* 0x0000001d00a37308 */ /* 0x0003220000000800 */
[----:B--2---:R-:W-:-:S02]  /*9c80*/  VIADD R28, R178, 0x80 ;  /* 0x00000080b21c7836 */ /* 0x004fc40000000000 */
[-C--:B------:R-:W-:Y:S01]  /*9c90*/  FFMA R77, R77, R156.reuse, -R153 ;  /* 0x0000009c4d4d7223 */ /* 0x080fe20000000899 */
[----:B------:R-:W-:Y:S01]  /*9ca0*/  F2FP.BF16.F32.PACK_AB R25, R160, R155 ;  /* 0x0000009ba019723e */ /* 0x000fe200000010ff */
[----:B------:R-:W-:Y:S01]  /*9cb0*/  @!P3 FMUL R30, R30, 0.5 ;  /* 0x3f0000001e1eb820 */ /* 0x000fe20000400000 */
[-CC-:B------:R-:W-:Y:S01]  /*9cc0*/  FFMA R78, R78, R156.reuse, -R157.reuse ;  /* 0x0000009c4e4e7223 */ /* 0x180fe2000000089d */
[-C--:B------:R-:W-:Y:S01]  /*9cd0*/  FFMA R79, R79, R156.reuse, -R157 ;  /* 0x0000009c4f4f7223 */ /* 0x080fe2000000089d */
[--C-:B------:R-:W-:Y:S01]  /*9ce0*/  FFMA R81, R81, R156, -R153.reuse ;  /* 0x0000009c51517223 */ /* 0x100fe20000000899 */
[----:B------:R-:W2:Y:S01]  /*9cf0*/  MUFU.EX2 R162, R30 ;  /* 0x0000001e00a27308 */ /* 0x000ea20000000800 */
[----:B---3--:R-:W-:Y:S01]  /*9d00*/  @!P5 FMUL R164, R164, R164 ;  /* 0x000000a4a4a4d220 */ /* 0x008fe20000400000 */
[----:B------:R-:W-:Y:S01]  /*9d10*/  FSETP.GEU.AND P5, PT, R32, -126, PT ;  /* 0xc2fc00002000780b */ /* 0x000fe20003fae000 */
[-CC-:B------:R-:W-:Y:S01]  /*9d20*/  FFMA R80, R80, R156.reuse, -R153.reuse ;  /* 0x0000009c50507223 */ /* 0x180fe20000000899 */
[----:B------:R-:W-:Y:S01]  /*9d30*/  @!P4 FMUL R31, R31, 0.5 ;  /* 0x3f0000001f1fc820 */ /* 0x000fe20000400000 */
[----:B-1----:R-:W-:Y:S01]  /*9d40*/  MOV R29, 0x40000040 ;  /* 0x40000040001d7802 */ /* 0x002fe20000000f00 */
[-C--:B------:R-:W-:Y:S01]  /*9d50*/  FFMA R84, R84, R156.reuse, -R153 ;  /* 0x0000009c54547223 */ /* 0x080fe20000000899 */
[-CC-:B------:R-:W-:Y:S01]  /*9d60*/  FFMA R86, R86, R156.reuse, -R157.reuse ;  /* 0x0000009c56567223 */ /* 0x180fe2000000089d */
[----:B------:R-:W1:Y:S01]  /*9d70*/  MUFU.EX2 R161, R31 ;  /* 0x0000001f00a17308 */ /* 0x000e620000000800 */
[----:B----4-:R-:W-:Y:S01]  /*9d80*/  @!P6 FMUL R163, R163, R163 ;  /* 0x000000a3a3a3e220 */ /* 0x010fe20000400000 */
[----:B------:R-:W-:Y:S01]  /*9d90*/  FSETP.GEU.AND P6, PT, R33, -126, PT ;  /* 0xc2fc00002100780b */ /* 0x000fe20003fce000 */
[----:B------:R-:W-:Y:S01]  /*9da0*/  FFMA R87, R87, R156, -R157 ;  /* 0x0000009c57577223 */ /* 0x000fe2000000089d */
[----:B------:R-:W-:Y:S01]  /*9db0*/  FFMA R13, R154, R13, R155 ;  /* 0x0000000d9a0d7223 */ /* 0x000fe2000000009b */
[----:B------:R-:W-:Y:S01]  /*9dc0*/  FFMA R159, R152, R15, R159 ;  /* 0x0000000f989f7223 */ /* 0x000fe2000000009f */
[----:B------:R-:W-:Y:S01]  /*9dd0*/  F2FP.BF16.F32.PACK_AB R26, R163, R164 ;  /* 0x000000a4a31a723e */ /* 0x000fe200000010ff */
[----:B------:R-:W-:Y:S01]  /*9de0*/  @!P5 FMUL R32, R32, 0.5 ;  /* 0x3f0000002020d820 */ /* 0x000fe20000400000 */
[----:B------:R-:W-:Y:S01]  /*9df0*/  FADD R13, R13, R160 ;  /* 0x000000a00d0d7221 */ /* 0x000fe20000000000 */
[----:B--2---:R-:W-:Y:S01]  /*9e00*/  @!P3 FMUL R162, R162, R162 ;  /* 0x000000a2a2a2b220 */ /* 0x004fe20000400000 */
[----:B------:R-:W-:-:S04]  /*9e10*/  FADD R159, R159, R158 ;  /* 0x0000009e9f9f7221 */ /* 0x000fc80000000000 */
[----:B------:R-:W-:Y:S01]  /*9e20*/  FADD R164, R159, R164 ;  /* 0x000000a49fa47221 */ /* 0x000fe20000000000 */
[----:B------:R-:W-:Y:S01]  /*9e30*/  @!P6 FMUL R33, R33, 0.5 ;  /* 0x3f0000002121e820 */ /* 0x000fe20000400000 */
[----:B-1----:R-:W-:Y:S01]  /*9e40*/  @!P4 FMUL R161, R161, R161 ;  /* 0x000000a1a1a1c220 */ /* 0x002fe20000400000 */
[----:B------:R-:W-:Y:S01]  /*9e50*/  FSETP.GEU.AND P4, PT, R35, -126, PT ;  /* 0xc2fc00002300780b */ /* 0x000fe20003f8e000 */
[----:B------:R-:W-:-:S03]  /*9e60*/  FADD R163, R164, R163 ;  /* 0x000000a3a4a37221 */ /* 0x000fc60000000000 */
[----:B------:R-:W-:Y:S01]  /*9e70*/  F2FP.BF16.F32.PACK_AB R27, R161, R162 ;  /* 0x000000a2a11b723e */ /* 0x000fe200000010ff */
[----:B------:R-:W-:-:S03]  /*9e80*/  FADD R162, R13, R162 ;  /* 0x000000a20da27221 */ /* 0x000fc60000000000 */
[----:B------:R-:W-:Y:S01]  /*9e90*/  WARPGROUP.ARRIVE ;  /* 0x00000000000079c5 */ /* 0x000fe20000000000 */
[----:B------:R-:W-:-:S04]  /*9ea0*/  FADD R161, R162, R161 ;  /* 0x000000a1a2a17221 */ /* 0x000fc80000000000 */
[----:B------:R-:W-:Y:S01]  /*9eb0*/  @!P4 FMUL R35, R35, 0.5 ;  /* 0x3f0000002323c820 */ /* 0x000fe20000400000 */
[----:B------:R-:W-:Y:S01]  /*9ec0*/  HGMMA.64x128x16.F32.BF16 R88, R24, gdesc[UR4].tnspB, R88, gsb0 ;  /* 0x41e0000418587df0 */ /* 0x000fe20008001858 */
[----:B------:R-:W-:Y:S02]  /*9ed0*/  R2UR UR6, R28 ;  /* 0x000000001c0672ca */ /* 0x000fe400000e0000 */
[----:B------:R-:W-:Y:S01]  /*9ee0*/  R2UR UR7, R29 ;  /* 0x000000001d0772ca */ /* 0x000fe200000e0000 */
[----:B------:R-:W-:Y:S02]  /*9ef0*/  WARPGROUP.DEPBAR.LE gsb0, 0x0 ;  /* 0x00008000000079c5 */ /* 0x000fe40000010000 */
[----:B------:R-:W-:Y:S01]  /*9f00*/  FFMA R24, R34, R156, -R157 ;  /* 0x0000009c22187223 */ /* 0x000fe2000000089d */
[----:B------:R1:W2:Y:S04]  /*9f10*/  MUFU.EX2 R26, R32 ;  /* 0x00000020001a7308 */ /* 0x0002a80000000800 */
[----:B------:R-:W-:-:S04]  /*9f20*/  FSETP.GEU.AND P3, PT, R24, -126, PT ;  /* 0xc2fc00001800780b */ /* 0x000fc80003f6e000 */
[----:B------:R3:W4:Y:S01]  /*9f30*/  MUFU.EX2 R25, R33 ;  /* 0x0000002100197308 */ /* 0x0007220000000800 */
[----:B-1----:R-:W-:-:S07]  /*9f40*/  IADD3 R32, R178, 0x100, RZ ;  /* 0x00000100b2207810 */ /* 0x002fce0007ffe0ff */
[----:B------:R-:W1:Y:S01]  /*9f50*/  MUFU.EX2 R27, R35 ;  /* 0x00000023001b7308 */ /* 0x000e620000000800 */
[----:B------:R-:W-:Y:S01]  /*9f60*/  @!P3 FMUL R24, R24, 0.5 ;  /* 0x3f0000001818b820 */ /* 0x000fe20000400000 */
[----:B--2---:R-:W-:Y:S01]  /*9f70*/  @!P5 FMUL R26, R26, R26 ;  /* 0x0000001a1a1ad220 */ /* 0x004fe20000400000 */
[----:B------:R-:W-:Y:S01]  /*9f80*/  FSETP.GEU.AND P5, PT, R36, -126, PT ;  /* 0xc2fc00002400780b */ /* 0x000fe20003fae000 */
[----:B---3--:R-:W-:-:S04]  /*9f90*/  IMAD.MOV.U32 R33, RZ, RZ, 0x40000040 ;  /* 0x40000040ff217424 */ /* 0x008fc800078e00ff */
[----:B------:R-:W2:Y:S01]  /*9fa0*/  MUFU.EX2 R24, R24 ;  /* 0x0000001800187308 */ /* 0x000ea20000000800 */
[----:B----4-:R-:W-:Y:S01]  /*9fb0*/  @!P6 FMUL R25, R25, R25 ;  /* 0x000000191919e220 */ /* 0x010fe20000400000 */
[----:B------:R-:W-:-:S04]  /*9fc0*/  FSETP.GEU.AND P6, PT, R37, -126, PT ;  /* 0xc2fc00002500780b */ /* 0x000fc80003fce000 */
[----:B------:R-:W-:Y:S01]  /*9fd0*/  F2FP.BF16.F32.PACK_AB R28, R25, R26 ;  /* 0x0000001a191c723e */ /* 0x000fe200000010ff */
[----:B------:R-:W-:Y:S01]  /*9fe0*/  FADD R26, R163, R26 ;  /* 0x0000001aa31a7221 */ /* 0x000fe20000000000 */
[----:B------:R-:W-:Y:S01]  /*9ff0*/  @!P5 FMUL R36, R36, 0.5 ;  /* 0x3f0000002424d820 */ /* 0x000fe20000400000 */
[----:B-1----:R-:W-:Y:S01]  /*a000*/  @!P4 FMUL R27, R27, R27 ;  /* 0x0000001b1b1bc220 */ /* 0x002fe20000400000 */
[----:B------:R-:W-:Y:S01]  /*a010*/  FSETP.GEU.AND P4, PT, R39, -126, PT ;  /* 0xc2fc00002700780b */ /* 0x000fe20003f8e000 */
[----:B------:R-:W-:Y:S01]  /*a020*/  FADD R25, R26, R25 ;  /* 0x000000191a197221 */ /* 0x000fe20000000000 */
[----:B------:R1:W3:Y:S03]  /*a030*/  MUFU.EX2 R168, R36 ;  /* 0x0000002400a87308 */ /* 0x0002e60000000800 */
[----:B------:R-:W-:Y:S01]  /*a040*/  @!P6 FMUL R37, R37, 0.5 ;  /* 0x3f0000002525e820 */ /* 0x000fe20000400000 */
[----:B--2---:R-:W-:Y:S01]  /*a050*/  @!P3 FMUL R24, R24, R24 ;  /* 0x000000181818b220 */ /* 0x004fe20000400000 */
[----:B------:R-:W-:-:S03]  /*a060*/  FSETP.GEU.AND P3, PT, R38, -126, PT ;  /* 0xc2fc00002600780b */ /* 0x000fc60003f6e000 */
[----:B------:R2:W4:Y:S01]  /*a070*/  MUFU.EX2 R167, R37 ;  /* 0x0000002500a77308 */ /* 0x0005220000000800 */
[----:B-1----:R-:W-:Y:S02]  /*a080*/  IADD3 R36, R178, 0x180, RZ ;  /* 0x00000180b2247810 */ /* 0x002fe40007ffe0ff */
[----:B------:R-:W-:Y:S01]  /*a090*/  @!P4 FMUL R39, R39, 0.5 ;  /* 0x3f0000002727c820 */ /* 0x000fe20000400000 */
[----:B------:R-:W-:-:S04]  /*a0a0*/  F2FP.BF16.F32.PACK_AB R29, R27, R24 ;  /* 0x000000181b1d723e */ /* 0x000fc800000010ff */
[----:B------:R-:W1:Y:S01]  /*a0b0*/  MUFU.EX2 R165, R39 ;  /* 0x0000002700a57308 */ /* 0x000e620000000800 */
[----:B---3--:R-:W-:Y:S01]  /*a0c0*/  @!P5 FMUL R168, R168, R168 ;  /* 0x000000a8a8a8d220 */ /* 0x008fe20000400000 */
[----:B------:R-:W-:Y:S01]  /*a0d0*/  FSETP.GEU.AND P5, PT, R40, -126, PT ;  /* 0xc2fc00002800780b */ /* 0x000fe20003fae000 */
[----:B------:R-:W-:Y:S01]  /*a0e0*/  @!P3 FMUL R38, R38, 0.5 ;  /* 0x3f0000002626b820 */ /* 0x000fe20000400000 */
[----:B--2---:R-:W-:-:S04]  /*a0f0*/  MOV R37, 0x40000040 ;  /* 0x4000004000257802 */ /* 0x004fc80000000f00 */
[----:B------:R-:W2:Y:S01]  /*a100*/  MUFU.EX2 R166, R38 ;  /* 0x0000002600a67308 */ /* 0x000ea20000000800 */
[----:B----4-:R-:W-:Y:S01]  /*a110*/  @!P6 FMUL R167, R167, R167 ;  /* 0x000000a7a7a7e220 */ /* 0x010fe20000400000 */
[----:B------:R-:W-:-:S04]  /*a120*/  FSETP.GEU.AND P6, PT, R41, -126, PT ;  /* 0xc2fc00002900780b */ /* 0x000fc80003fce000 */
[----:B------:R-:W-:Y:S01]  /*a130*/  F2FP.BF16.F32.PACK_AB R30, R167, R168 ;  /* 0x000000a8a71e723e */ /* 0x000fe200000010ff */
[----:B------:R-:W-:Y:S01]  /*a140*/  @!P5 FMUL R40, R40, 0.5 ;  /* 0x3f0000002828d820 */ /* 0x000fe20000400000 */
[----:B------:R-:W-:Y:S01]  /*a150*/  FADD R168, R25, R168 ;  /* 0x000000a819a87221 */ /* 0x000fe20000000000 */
[----:B-1----:R-:W-:Y:S01]  /*a160*/  @!P4 FMUL R165, R165, R165 ;  /* 0x000000a5a5a5c220 */ /* 0x002fe20000400000 */
[----:B------:R-:W-:Y:S01]  /*a170*/  FSETP.GEU.AND P4, PT, R43, -126, PT ;  /* 0xc2fc00002b00780b */ /* 0x000fe20003f8e000 */
[----:B------:R1:W3:Y:S01]  /*a180*/  MUFU.EX2 R171, R40 ;  /* 0x0000002800ab7308 */ /* 0x0002e20000000800 */
[----:B------:R-:W-:-:S03]  /*a190*/  FADD R168, R168, R167 ;  /* 0x000000a7a8a87221 */ /* 0x000fc60000000000 */
[----:B------:R-:W-:Y:S01]  /*a1a0*/  @!P6 FMUL R41, R41, 0.5 ;  /* 0x3f0000002929e820 */ /* 0x000fe20000400000 */
[----:B--2---:R-:W-:Y:S01]  /*a1b0*/  @!P3 FMUL R166, R166, R166 ;  /* 0x000000a6a6a6b220 */ /* 0x004fe20000400000 */
[----:B------:R-:W-:Y:S01]  /*a1c0*/  FSETP.GEU.AND P3, PT, R42, -126, PT ;  /* 0xc2fc00002a00780b */ /* 0x000fe20003f6e000 */
[-C--:B-1----:R-:W-:Y:S01]  /*a1d0*/  FFMA R40, R59, R156.reuse, -R157 ;  /* 0x0000009c3b287223 */ /* 0x082fe2000000089d */
[----:B------:R-:W-:Y:S02]  /*a1e0*/  FFMA R59, R60, R156, -R153 ;  /* 0x0000009c3c3b7223 */ /* 0x000fe40000000899 */
[----:B------:R-:W-:Y:S02]  /*a1f0*/  F2FP.BF16.F32.PACK_AB R31, R165, R166 ;  /* 0x000000a6a51f723e */ /* 0x000fe400000010ff */
[----:B------:R-:W-:Y:S02]  /*a200*/  @!P4 FMUL R43, R43, 0.5 ;  /* 0x3f0000002b2bc820 */ /* 0x000fe40000400000 */
[----:B------:R-:W-:Y:S01]  /*a210*/  WARPGROUP.ARRIVE ;  /* 0x00000000000079c5 */ /* 0x000fe20000000000 */
[----:B---3--:R-:W-:Y:S01]  /*a220*/  @!P5 FMUL R171, R171, R171 ;  /* 0x000000abababd220 */ /* 0x008fe20000400000 */
[----:B------:R-:W-:-:S03]  /*a230*/  FSETP.GEU.AND P5, PT, R44, -126, PT ;  /* 0xc2fc00002c00780b */ /* 0x000fc60003fae000 */
[----:B------:R-:W-:Y:S01]  /*a240*/  @!P3 FMUL R42, R42, 0.5 ;  /* 0x3f0000002a2ab820 */ /* 0x000fe20000400000 */
[----:B------:R-:W-:Y:S01]  /*a250*/  HGMMA.64x128x16.F32.BF16 R88, R28, gdesc[UR4].tnspB, R88, gsb0 ;  /* 0x41e000041c587df0 */ /* 0x000fe20008001858 */
[----:B------:R-:W-:Y:S02]  /*a260*/  R2UR UR6, R32 ;  /* 0x00000000200672ca */ /* 0x000fe400000e0000 */
[----:B------:R-:W1:Y:S01]  /*a270*/  MUFU.EX2 R170, R42 ;  /* 0x0000002a00aa7308 */ /* 0x000e620000000800 */
[----:B------:R-:W-:-:S05]  /*a280*/  R2UR UR7, R33 ;  /* 0x00000000210772ca */ /* 0x000fca00000e0000 */
[----:B------:R-:W-:-:S04]  /*a290*/  @!P5 FMUL R44, R44, 0.5 ;  /* 0x3f0000002c2cd820 */ /* 0x000fc80000400000 */
[----:B------:R2:W3:Y:S01]  /*a2a0*/  MUFU.EX2 R172, R44 ;  /* 0x0000002c00ac7308 */ /* 0x0004e20000000800 */
[----:B-1----:R-:W-:Y:S01]  /*a2b0*/  @!P3 FMUL R170, R170, R170 ;  /* 0x000000aaaaaab220 */ /* 0x002fe20000400000 */
[----:B------:R-:W-:Y:S02]  /*a2c0*/  FSETP.GEU.AND P3, PT, R46, -126, PT ;  /* 0xc2fc00002e00780b */ /* 0x000fe40003f6e000 */
[----:B--2---:R-:W-:Y:S01]  /*a2d0*/  IADD3 R44, R178, 0x280, RZ ;  /* 0x00000280b22c7810 */ /* 0x004fe20007ffe0ff */
[----:B---3--:R-:W-:Y:S01]  /*a2e0*/  @!P5 FMUL R172, R172, R172 ;  /* 0x000000acacacd220 */ /* 0x008fe20000400000 */
[----:B------:R-:W-:-:S09]  /*a2f0*/  FSETP.GEU.AND P5, PT, R48, -126, PT ;  /* 0xc2fc00003000780b */ /* 0x000fd20003fae000 */
[----:B------:R-:W-:-:S04]  /*a300*/  @!P3 FMUL R46, R46, 0.5 ;  /* 0x3f0000002e2eb820 */ /* 0x000fc80000400000 */
[----:B------:R-:W-:Y:S01]  /*a310*/  @!P5 FMUL R48, R48, 0.5 ;  /* 0x3f0000003030d820 */ /* 0x000fe20000400000 */
[----:B------:R-:W-:Y:S02]  /*a320*/  WARPGROUP.DEPBAR.LE gsb0, 0x0 ;  /* 0x00008000000079c5 */ /* 0x000fe40000010000 */
[----:B------:R1:W2:Y:S08]  /*a330*/  MUFU.EX2 R28, R41 ;  /* 0x00000029001c7308 */ /* 0x0002b00000000800 */
[----:B------:R-:W3:Y:S01]  /*a340*/  MUFU.EX2 R29, R43 ;  /* 0x0000002b001d7308 */ /* 0x000ee20000000800 */
[----:B-1----:R-:W-:-:S07]  /*a350*/  MOV R41, 0x40000040 ;  /* 0x4000004000297802 */ /* 0x002fce0000000f00 */
[----:B------:R-:W1:Y:S01]  /*a360*/  MUFU.EX2 R31, R46 ;  /* 0x0000002e001f7308 */ /* 0x000e620000000800 */
[----:B--2---:R-:W-:Y:S01]  /*a370*/  @!P6 FMUL R28, R28, R28 ;  /* 0x0000001c1c1ce220 */ /* 0x004fe20000400000 */
[----:B------:R-:W-:-:S04]  /*a380*/  FSETP.GEU.AND P6, PT, R45, -126, PT ;  /* 0xc2fc00002d00780b */ /* 0x000fc80003fce000 */
[----:B------:R-:W-:Y:S01]  /*a390*/  F2FP.BF16.F32.PACK_AB R32, R28, R171 ;  /* 0x000000ab1c20723e */ /* 0x000fe200000010ff */
[----:B------:R-:W-:Y:S01]  /*a3a0*/  FADD R171, R168, R171 ;  /* 0x000000aba8ab7221 */ /* 0x000fe20000000000 */
[----:B---3--:R-:W-:Y:S01]  /*a3b0*/  @!P4 FMUL R29, R29, R29 ;  /* 0x0000001d1d1dc220 */ /* 0x008fe20000400000 */
[----:B------:R-:W-:Y:S02]  /*a3c0*/  FSETP.GEU.AND P4, PT, R47, -126, PT ;  /* 0xc2fc00002f00780b */ /* 0x000fe40003f8e000 */
[----:B------:R-:W-:Y:S02]  /*a3d0*/  FADD R171, R171, R28 ;  /* 0x0000001cabab7221 */ /* 0x000fe40000000000 */
[----:B------:R-:W-:Y:S02]  /*a3e0*/  F2FP.BF16.F32.PACK_AB R33, R29, R170 ;  /* 0x000000aa1d21723e */ /* 0x000fe400000010ff */
[----:B------:R-:W-:Y:S01]  /*a3f0*/  @!P6 FMUL R45, R45, 0.5 ;  /* 0x3f0000002d2de820 */ /* 0x000fe20000400000 */
[----:B-1----:R-:W-:-:S03]  /*a400*/  @!P3 FMUL R31, R31, R31 ;  /* 0x0000001f1f1fb220 */ /* 0x002fc60000400000 */
[----:B------:R1:W2:Y:S03]  /*a410*/  MUFU.EX2 R169, R45 ;  /* 0x0000002d00a97308 */ /* 0x0002a60000000800 */
[----:B------:R-:W-:-:S05]  /*a420*/  @!P4 FMUL R47, R47, 0.5 ;  /* 0x3f0000002f2fc820 */ /* 0x000fca0000400000 */
[----:B------:R-:W3:Y:S01]  /*a430*/  MUFU.EX2 R30, R47 ;  /* 0x0000002f001e7308 */ /* 0x000ee20000000800 */
[----:B-1----:R-:W-:Y:S02]  /*a440*/  IMAD.MOV.U32 R45, RZ, RZ, 0x40000040 ;  /* 0x40000040ff2d7424 */ /* 0x002fe400078e00ff */
        /* <DEDUP_REMOVED lines=8> */
[----:B------:R-:W-:Y:S02]  /*a4d0*/  @!P6 FMUL R49, R49, 0.5 ;  /* 0x3f0000003131e820 */ /* 0x000fe40000400000 */
[----:B------:R-:W-:-:S05]  /*a4e0*/  WARPGROUP.ARRIVE ;  /* 0x00000000000079c5 */ /* 0x000fca0000000000 */
        /* <DEDUP_REMOVED lines=13> */
[----:B------:R-:W-:Y:S02]  /*a5c0*/  FSETP.GEU.AND P5, PT, R52, -126, PT ;  /* 0xc2fc00003400780b */ /* 0x000fe40003fae000 */
[----:B---3--:R-:W-:-:S03]  /*a5d0*/  MOV R49, 0x40000040 ;  /* 0x4000004000317802 */ /* 0x008fc60000000f00 */
        /* <DEDUP_REMOVED lines=13> */
[----:B------:R-:W2:Y:S01]  /*a6b0*/  MUFU.EX2 R175, R53 ;  /* 0x0000003500af7308 */ /* 0x000ea20000000800 */
[----:B-1----:R-:W-:Y:S01]  /*a6c0*/  FADD R52, R161, R24 ;  /* 0x00000018a1347221 */ /* 0x002fe20000000000 */
[----:B------:R-:W-:Y:S01]  /*a6d0*/  F2FP.BF16.F32.PACK_AB R37, R35, R32 ;  /* 0x000000202325723e */ /* 0x000fe200000010ff */
[----:B------:R-:W-:Y:S02]  /*a6e0*/  @!P4 FMUL R55, R55, 0.5 ;  /* 0x3f0000003737c820 */ /* 0x000fe40000400000 */
[----:B------:R-:W-:-:S03]  /*a6f0*/  FADD R27, R52, R27 ;  /* 0x0000001b341b7221 */ /* 0x000fc60000000000 */
[----:B------:R-:W1:Y:S01]  /*a700*/  MUFU.EX2 R173, R55 ;  /* 0x0000003700ad7308 */ /* 0x000e620000000800 */
[----:B---3--:R-:W-:Y:S01]  /*a710*/  @!P5 FMUL R176, R176, R176 ;  /* 0x000000b0b0b0d220 */ /* 0x008fe20000400000 */
[----:B------:R-:W-:Y:S01]  /*a720*/  FSETP.GEU.AND P5, PT, R56, -126, PT ;  /* 0xc2fc00003800780b */ /* 0x000fe20003fae000 */
[----:B------:R-:W-:Y:S01]  /*a730*/  @!P3 FMUL R54, R54, 0.5 ;  /* 0x3f0000003636b820 */ /* 0x000fe20000400000 */
[----:B------:R-:W-:Y:S01]  /*a740*/  FADD R166, R27, R166 ;  /* 0x000000a61ba67221 */ /* 0x000fe20000000000 */
[----:B------:R-:W-:-:S03]  /*a750*/  SEL R27, R7, RZ, P2 ;  /* 0x000000ff071b7207 */ /* 0x000fc60001000000 */
[----:B------:R-:W3:Y:S01]  /*a760*/  MUFU.EX2 R174, R54 ;  /* 0x0000003600ae7308 */ /* 0x000ee20000000800 */
[----:B--2---:R-:W-:Y:S01]  /*a770*/  @!P6 FMUL R175, R175, R175 ;  /* 0x000000afafafe220 */ /* 0x004fe20000400000 */
[----:B------:R-:W-:Y:S01]  /*a780*/  FSETP.GEU.AND P6, PT, R57, -126, PT ;  /* 0xc2fc00003900780b */ /* 0x000fe20003fce000 */
[----:B------:R-:W-:Y:S01]  /*a790*/  FADD R165, R166, R165 ;  /* 0x000000a5a6a57221 */ /* 0x000fe20000000000 */
[----:B------:R-:W-:Y:S02]  /*a7a0*/  LEA R7, R27, R14, 0x3 ;  /* 0x0000000e1b077211 */ /* 0x000fe400078e18ff */
[----:B------:R-:W-:Y:S01]  /*a7b0*/  F2FP.BF16.F32.PACK_AB R38, R175, R176 ;  /* 0x000000b0af26723e */ /* 0x000fe200000010ff */
[----:B------:R-:W-:Y:S01]  /*a7c0*/  @!P5 FMUL R56, R56, 0.5 ;  /* 0x3f0000003838d820 */ /* 0x000fe20000400000 */
[----:B------:R-:W-:Y:S01]  /*a7d0*/  FADD R170, R165, R170 ;  /* 0x000000aaa5aa7221 */ /* 0x000fe20000000000 */
[----:B-1----:R-:W-:Y:S01]  /*a7e0*/  @!P4 FMUL R173, R173, R173 ;  /* 0x000000adadadc220 */ /* 0x002fe20000400000 */
[----:B------:R-:W-:Y:S01]  /*a7f0*/  FSETP.GEU.AND P4, PT, R40, -126, PT ;  /* 0xc2fc00002800780b */ /* 0x000fe20003f8e000 */
[----:B------:R-:W-:Y:S01]  /*a800*/  FADD R176, R33, R176 ;  /* 0x000000b021b07221 */ /* 0x000fe20000000000 */
[----:B------:R-:W-:Y:S01]  /*a810*/  FADD R170, R170, R29 ;  /* 0x0000001daaaa7221 */ /* 0x000fe20000000000 */
[----:B------:R-:W-:-:S02]  /*a820*/  PRMT R7, RZ, 0x654, R7 ;  /* 0x00000654ff077816 */ /* 0x000fc40000000007 */
[----:B------:R-:W-:Y:S01]  /*a830*/  @!P6 FMUL R57, R57, 0.5 ;  /* 0x3f0000003939e820 */ /* 0x000fe20000400000 */
[----:B------:R-:W-:Y:S01]  /*a840*/  FADD R31, R170, R31 ;  /* 0x0000001faa1f7221 */ /* 0x000fe20000000000 */
[----:B---3--:R-:W-:Y:S01]  /*a850*/  @!P3 FMUL R174, R174, R174 ;  /* 0x000000aeaeaeb220 */ /* 0x008fe20000400000 */
[----:B------:R-:W-:Y:S02]  /*a860*/  FADD R175, R176, R175 ;  /* 0x000000afb0af7221 */ /* 0x000fe40000000000 */
[----:B------:R-:W-:Y:S02]  /*a870*/  FADD R31, R31, R30 ;  /* 0x0000001e1f1f7221 */ /* 0x000fe40000000000 */
[----:B------:R-:W-:Y:S01]  /*a880*/  F2FP.BF16.F32.PACK_AB R39, R173, R174 ;  /* 0x000000aead27723e */ /* 0x000fe200000010ff */
[----:B------:R-:W-:Y:S01]  /*a890*/  @!P4 FMUL R40, R40, 0.5 ;  /* 0x3f0000002828c820 */ /* 0x000fe20000400000 */
[----:B------:R-:W-:Y:S02]  /*a8a0*/  FADD R32, R31, R32 ;  /* 0x000000201f207221 */ /* 0x000fe40000000000 */
[----:B------:R-:W-:-:S02]  /*a8b0*/  WARPGROUP.ARRIVE ;  /* 0x00000000000079c5 */ /* 0x000fc40000000000 */
[----:B------:R-:W-:-:S04]  /*a8c0*/  FADD R35, R32, R35 ;  /* 0x0000002320237221 */ /* 0x000fc80000000000 */
[----:B------:R-:W-:Y:S01]  /*a8d0*/  HGMMA.64x128x16.F32.BF16 R88, R36, gdesc[UR4].tnspB, R88, gsb0 ;  /* 0x41e0000424587df0 */ /* 0x000fe20008001858 */
[----:B------:R-:W-:Y:S01]  /*a8e0*/  R2UR UR7, R41 ;  /* 0x00000000290772ca */ /* 0x000fe200000e0000 */
[----:B------:R-:W-:-:S04]  /*a8f0*/  FADD R174, R35, R174 ;  /* 0x000000ae23ae7221 */ /* 0x000fc80000000000 */
[----:B------:R-:W-:Y:S01]  /*a900*/  FADD R173, R174, R173 ;  /* 0x000000adaead7221 */ /* 0x000fe20000000000 */
[----:B------:R-:W-:Y:S02]  /*a910*/  WARPGROUP.DEPBAR.LE gsb0, 0x0 ;  /* 0x00008000000079c5 */ /* 0x000fe40000010000 */
[----:B------:R-:W-:Y:S01]  /*a920*/  FFMA R36, R58, R156, -R157 ;  /* 0x0000009c3a247223 */ /* 0x000fe2000000089d */
[----:B------:R-:W1:Y:S04]  /*a930*/  MUFU.EX2 R38, R56 ;  /* 0x0000003800267308 */ /* 0x000e680000000800 */
[----:B------:R-:W-:-:S04]  /*a940*/  FSETP.GEU.AND P3, PT, R36, -126, PT ;  /* 0xc2fc00002400780b */ /* 0x000fc80003f6e000 */
[----:B------:R-:W2:Y:S08]  /*a950*/  MUFU.EX2 R37, R57 ;  /* 0x0000003900257308 */ /* 0x000eb00000000800 */
[----:B------:R3:W4:Y:S01]  /*a960*/  MUFU.EX2 R39, R40 ;  /* 0x0000002800277308 */ /* 0x0007220000000800 */
[----:B------:R-:W-:Y:S01]  /*a970*/  @!P3 FMUL R36, R36, 0.5 ;  /* 0x3f0000002424b820 */ /* 0x000fe20000400000 */
[----:B-1----:R-:W-:Y:S01]  /*a980*/  @!P5 FMUL R38, R38, R38 ;  /* 0x000000262626d220 */ /* 0x002fe20000400000 */
[----:B------:R-:W-:-:S05]  /*a990*/  FSETP.GEU.AND P5, PT, R59, -126, PT ;  /* 0xc2fc00003b00780b */ /* 0x000fca0003fae000 */
[----:B------:R-:W1:Y:S01]  /*a9a0*/  MUFU.EX2 R36, R36 ;  /* 0x0000002400247308 */ /* 0x000e620000000800 */
[----:B--2---:R-:W-:Y:S01]  /*a9b0*/  @!P6 FMUL R37, R37, R37 ;  /* 0x000000252525e220 */ /* 0x004fe20000400000 */
[----:B------:R-:W-:Y:S01]  /*a9c0*/  FSETP.GEU.AND P6, PT, R61, -126, PT ;  /* 0xc2fc00003d00780b */ /* 0x000fe20003fce000 */
[C---:B---3--:R-:W-:Y:S02]  /*a9d0*/  VIADD R40, R178.reuse, 0x200 ;  /* 0x00000200b2287836 */ /* 0x048fe40000000000 */
[----:B------:R-:W-:-:S03]  /*a9e0*/  VIADD R178, R178, 0x380 ;  /* 0x00000380b2b27836 */ /* 0x000fc60000000000 */
[----:B------:R-:W-:Y:S01]  /*a9f0*/  @!P5 FMUL R59, R59, 0.5 ;  /* 0x3f0000003b3bd820 */ /* 0x000fe20000400000 */
[----:B----4-:R-:W-:Y:S01]  /*aa00*/  @!P4 FMUL R39, R39, R39 ;  /* 0x000000272727c220 */ /* 0x010fe20000400000 */
[----:B------:R-:W-:Y:S02]  /*aa10*/  FSETP.GEU.AND P4, PT, R63, -126, PT ;  /* 0xc2fc00003f00780b */ /* 0x000fe40003f8e000 */
[----:B------:R-:W-:Y:S02]  /*aa20*/  R2UR UR6, R40 ;  /* 0x00000000280672ca */ /* 0x000fe400000e0000 */
[----:B------:R-:W2:Y:S01]  /*aa30*/  MUFU.EX2 R59, R59 ;  /* 0x0000003b003b7308 */ /* 0x000ea20000000800 */
[----:B------:R-:W-:Y:S01]  /*aa40*/  @!P6 FMUL R61, R61, 0.5 ;  /* 0x3f0000003d3de820 */ /* 0x000fe20000400000 */
[----:B------:R-:W-:Y:S01]  /*aa50*/  F2FP.BF16.F32.PACK_AB R40, R37, R38 ;  /* 0x000000262528723e */ /* 0x000fe200000010ff */
[----:B-1----:R-:W-:Y:S01]  /*aa60*/  @!P3 FMUL R36, R36, R36 ;  /* 0x000000242424b220 */ /* 0x002fe20000400000 */
[----:B------:R-:W-:Y:S01]  /*aa70*/  FSETP.GEU.AND P3, PT, R62, -126, PT ;  /* 0xc2fc00003e00780b */ /* 0x000fe20003f6e000 */
[----:B------:R-:W-:-:S03]  /*aa80*/  FADD R38, R175, R38 ;  /* 0x00000026af267221 */ /* 0x000fc60000000000 */
[----:B------:R-:W1:Y:S01]  /*aa90*/  MUFU.EX2 R58, R61 ;  /* 0x0000003d003a7308 */ /* 0x000e620000000800 */
[----:B------:R-:W-:Y:S01]  /*aaa0*/  @!P4 FMUL R63, R63, 0.5 ;  /* 0x3f0000003f3fc820 */ /* 0x000fe20000400000 */
[----:B------:R-:W-:Y:S01]  /*aab0*/  F2FP.BF16.F32.PACK_AB R41, R39, R36 ;  /* 0x000000242729723e */ /* 0x000fe200000010ff */
[----:B------:R-:W-:Y:S01]  /*aac0*/  FADD R36, R173, R36 ;  /* 0x00000024ad247221 */ /* 0x000fe20000000000 */
[----:B------:R-:W-:-:S03]  /*aad0*/  FADD R38, R38, R37 ;  /* 0x0000002526267221 */ /* 0x000fc60000000000 */
[----:B------:R-:W-:Y:S01]  /*aae0*/  FADD R36, R36, R39 ;  /* 0x0000002724247221 */ /* 0x000fe20000000000 */
[----:B------:R3:W4:Y:S01]  /*aaf0*/  MUFU.EX2 R56, R63 ;  /* 0x0000003f00387308 */ /* 0x0007220000000800 */
[----:B------:R-:W-:Y:S01]  /*ab00*/  @!P3 FMUL R62, R62, 0.5 ;  /* 0x3f0000003e3eb820 */ /* 0x000fe20000400000 */
[----:B--2---:R-:W-:Y:S01]  /*ab10*/  @!P5 FMUL R59, R59, R59 ;  /* 0x0000003b3b3bd220 */ /* 0x004fe20000400000 */
[----:B------:R-:W-:-:S05]  /*ab20*/  FSETP.GEU.AND P5, PT, R64, -126, PT ;  /* 0xc2fc00004000780b */ /* 0x000fca0003fae000 */
[----:B------:R-:W2:Y:S01]  /*ab30*/  MUFU.EX2 R57, R62 ;  /* 0x0000003e00397308 */ /* 0x000ea20000000800 */
[----:B-1----:R-:W-:Y:S01]  /*ab40*/  @!P6 FMUL R58, R58, R58 ;  /* 0x0000003a3a3ae220 */ /* 0x002fe20000400000 */
[----:B------:R-:W-:Y:S01]  /*ab50*/  FSETP.GEU.AND P6, PT, R65, -126, PT ;  /* 0xc2fc00004100780b */ /* 0x000fe20003fce000 */
[-CC-:B---3--:R-:W-:Y:S01]  /*ab60*/  FFMA R63, R68, R156.reuse, -R153.reuse ;  /* 0x0000009c443f7223 */ /* 0x188fe20000000899 */
[----:B------:R-:W-:Y:S02]  /*ab70*/  FFMA R68, R85, R156, -R153 ;  /* 0x0000009c55447223 */ /* 0x000fe40000000899 */
[----:B------:R-:W-:Y:S01]  /*ab80*/  F2FP.BF16.F32.PACK_AB R42, R58, R59 ;  /* 0x0000003b3a2a723e */ /* 0x000fe200000010ff */
[----:B------:R-:W-:Y:S01]  /*ab90*/  FADD R59, R38, R59 ;  /* 0x0000003b263b7221 */ /* 0x000fe20000000000 */
[----:B------:R-:W-:Y:S01]  /*aba0*/  @!P5 FMUL R64, R64, 0.5 ;  /* 0x3f0000004040d820 */ /* 0x000fe20000400000 */
[----:B----4-:R-:W-:Y:S01]  /*abb0*/  @!P4 FMUL R56, R56, R56 ;  /* 0x000000383838c220 */ /* 0x010fe20000400000 */
[----:B------:R-:W-:Y:S01]  /*abc0*/  FSETP.GEU.AND P4, PT, R67, -126, PT ;  /* 0xc2fc00004300780b */ /* 0x000fe20003f8e000 */
[----:B------:R-:W-:-:S04]  /*abd0*/  FADD R59, R59, R58 ;  /* 0x0000003a3b3b7221 */ /* 0x000fc80000000000 */
[----:B------:R-:W-:Y:S01]  /*abe0*/  @!P6 FMUL R65, R65, 0.5 ;  /* 0x3f0000004141e820 */ /* 0x000fe20000400000 */
[----:B--2---:R-:W-:-:S05]  /*abf0*/  @!P3 FMUL R57, R57, R57 ;  /* 0x000000393939b220 */ /* 0x004fca0000400000 */
[----:B------:R-:W-:Y:S02]  /*ac00*/  F2FP.BF16.F32.PACK_AB R43, R56, R57 ;  /* 0x00000039382b723e */ /* 0x000fe400000010ff */
[----:B------:R-:W-:Y:S01]  /*ac10*/  @!P4 FMUL R67, R67, 0.5 ;  /* 0x3f0000004343c820 */ /* 0x000fe20000400000 */
[----:B------:R-:W-:Y:S01]  /*ac20*/  FADD R57, R36, R57 ;  /* 0x0000003924397221 */ /* 0x000fe20000000000 */
[----:B------:R-:W-:-:S03]  /*ac30*/  WARPGROUP.ARRIVE ;  /* 0x00000000000079c5 */ /* 0x000fc60000000000 */
[----:B------:R-:W-:-:S03]  /*ac40*/  FADD R57, R57, R56 ;  /* 0x0000003839397221 */ /* 0x000fc60000000000 */
[----:B------:R-:W-:Y:S01]  /*ac50*/  HGMMA.64x128x16.F32.BF16 R88, R40, gdesc[UR4].tnspB, R88, gsb0 ;  /* 0x41e0000428587df0 */ /* 0x000fe20008001858 */
[----:B------:R-:W-:Y:S02]  /*ac60*/  R2UR UR6, R44 ;  /* 0x000000002c0672ca */ /* 0x000fe400000e0000 */
[----:B------:R-:W-:Y:S01]  /*ac70*/  R2UR UR7, R45 ;  /* 0x000000002d0772ca */ /* 0x000fe200000e0000 */
        /* <DEDUP_REMOVED lines=12> */
[----:B---3--:R-:W-:-:S03]  /*ad40*/  FFMA R67, R76, R156, -R153 ;  /* 0x0000009c4c437223 */ /* 0x008fc60000000899 */
[----:B------:R-:W-:Y:S01]  /*ad50*/  F2FP.BF16.F32.PACK_AB R44, R41, R42 ;  /* 0x0000002a292c723e */ /* 0x000fe200000010ff */
[----:B------:R-:W-:Y:S01]  /*ad60*/  FADD R42, R59, R42 ;  /* 0x0000002a3b2a7221 */ /* 0x000fe20000000000 */
[----:B------:R-:W-:Y:S01]  /*ad70*/  @!P5 FMUL R63, R63, 0.5 ;  /* 0x3f0000003f3fd820 */ /* 0x000fe20000400000 */
[----:B----4-:R-:W-:Y:S01]  /*ad80*/  @!P4 FMUL R43, R43, R43 ;  /* 0x0000002b2b2bc220 */ /* 0x010fe20000400000 */
[----:B------:R-:W-:Y:S01]  /*ad90*/  FSETP.GEU.AND P4, PT, R71, -126, PT ;  /* 0xc2fc00004700780b */ /* 0x000fe20003f8e000 */
[----:B------:R-:W-:-:S03]  /*ada0*/  FADD R42, R42, R41 ;  /* 0x000000292a2a7221 */ /* 0x000fc60000000000 */
[----:B------:R-:W2:Y:S01]  /*adb0*/  MUFU.EX2 R63, R63 ;  /* 0x0000003f003f7308 */ /* 0x000ea20000000800 */
[----:B------:R-:W-:Y:S01]  /*adc0*/  @!P6 FMUL R69, R69, 0.5 ;  /* 0x3f0000004545e820 */ /* 0x000fe20000400000 */
[----:B-1----:R-:W-:Y:S01]  /*add0*/  @!P3 FMUL R40, R40, R40 ;  /* 0x000000282828b220 */ /* 0x002fe20000400000 */
[----:B------:R-:W-:-:S05]  /*ade0*/  FSETP.GEU.AND P3, PT, R70, -126, PT ;  /* 0xc2fc00004600780b */ /* 0x000fca0003f6e000 */
[----:B------:R-:W1:Y:S01]  /*adf0*/  MUFU.EX2 R62, R69 ;  /* 0x00000045003e7308 */ /* 0x000e620000000800 */
[----:B------:R-:W-:Y:S01]  /*ae00*/  @!P4 FMUL R71, R71, 0.5 ;  /* 0x3f0000004747c820 */ /* 0x000fe20000400000 */
[----:B------:R-:W-:Y:S01]  /*ae10*/  F2FP.BF16.F32.PACK_AB R45, R43, R40 ;  /* 0x000000282b2d723e */ /* 0x000fe200000010ff */
[----:B------:R-:W-:-:S04]  /*ae20*/  FADD R40, R57, R40 ;  /* 0x0000002839287221 */ /* 0x000fc80000000000 */
[----:B------:R-:W-:Y:S01]  /*ae30*/  FADD R40, R40, R43 ;  /* 0x0000002b28287221 */ /* 0x000fe20000000000 */
[----:B------:R-:W3:Y:S01]  /*ae40*/  MUFU.EX2 R60, R71 ;  /* 0x00000047003c7308 */ /* 0x000ee20000000800 */
[----:B------:R-:W-:Y:S01]  /*ae50*/  @!P3 FMUL R70, R70, 0.5 ;  /* 0x3f0000004646b820 */ /* 0x000fe20000400000 */
[----:B--2---:R-:W-:Y:S01]  /*ae60*/  @!P5 FMUL R63, R63, R63 ;  /* 0x0000003f3f3fd220 */ /* 0x004fe20000400000 */
[----:B------:R-:W-:-:S05]  /*ae70*/  FSETP.GEU.AND P5, PT, R72, -126, PT ;  /* 0xc2fc00004800780b */ /* 0x000fca0003fae000 */
[----:B------:R-:W2:Y:S01]  /*ae80*/  MUFU.EX2 R61, R70 ;  /* 0x00000046003d7308 */ /* 0x000ea20000000800 */
[----:B-1----:R-:W-:Y:S01]  /*ae90*/  @!P6 FMUL R62, R62, R62 ;  /* 0x0000003e3e3ee220 */ /* 0x002fe20000400000 */
[----:B------:R-:W-:-:S04]  /*aea0*/  FSETP.GEU.AND P6, PT, R73, -126, PT ;  /* 0xc2fc00004900780b */ /* 0x000fc80003fce000 */
[----:B------:R-:W-:Y:S01]  /*aeb0*/  F2FP.BF16.F32.PACK_AB R46, R62, R63 ;  /* 0x0000003f3e2e723e */ /* 0x000fe200000010ff */
[----:B------:R-:W-:Y:S01]  /*aec0*/  FADD R63, R42, R63 ;  /* 0x0000003f2a3f7221 */ /* 0x000fe20000000000 */
[----:B------:R-:W-:Y:S01]  /*aed0*/  @!P5 FMUL R72, R72, 0.5 ;  /* 0x3f0000004848d820 */ /* 0x000fe20000400000 */
[----:B---3--:R-:W-:Y:S01]  /*aee0*/  @!P4 FMUL R60, R60, R60 ;  /* 0x0000003c3c3cc220 */ /* 0x008fe20000400000 */
        /* <DEDUP_REMOVED lines=17> */
[----:B------:R-:W3:Y:S01]  /*b000*/  MUFU.EX2 R46, R75 ;  /* 0x0000004b002e7308 */ /* 0x000ee20000000800 */
[----:B------:R-:W-:Y:S01]  /*b010*/  @!P3 FMUL R45, R45, 0.5 ;  /* 0x3f0000002d2db820 */ /* 0x000fe20000400000 */
[----:B-1----:R-:W-:Y:S01]  /*b020*/  @!P5 FMUL R44, R44, R44 ;  /* 0x0000002c2c2cd220 */ /* 0x002fe20000400000 */
[----:B------:R-:W-:-:S05]  /*b030*/  FSETP.GEU.AND P5, PT, R67, -126, PT ;  /* 0xc2fc00004300780b */ /* 0x000fca0003fae000 */
[----:B------:R-:W1:Y:S01]  /*b040*/  MUFU.EX2 R45, R45 ;  /* 0x0000002d002d7308 */ /* 0x000e620000000800 */
[----:B--2---:R-:W-:Y:S01]  /*b050*/  @!P6 FMUL R47, R47, R47 ;  /* 0x0000002f2f2fe220 */ /* 0x004fe20000400000 */
[----:B------:R-:W-:-:S04]  /*b060*/  FSETP.GEU.AND P6, PT, R77, -126, PT ;  /* 0xc2fc00004d00780b */ /* 0x000fc80003fce000 */
[----:B------:R-:W-:Y:S01]  /*b070*/  F2FP.BF16.F32.PACK_AB R48, R47, R44 ;  /* 0x0000002c2f30723e */ /* 0x000fe200000010ff */
[----:B------:R-:W-:Y:S01]  /*b080*/  FADD R44, R63, R44 ;  /* 0x0000002c3f2c7221 */ /* 0x000fe20000000000 */
[----:B------:R-:W-:Y:S01]  /*b090*/  @!P5 FMUL R67, R67, 0.5 ;  /* 0x3f0000004343d820 */ /* 0x000fe20000400000 */
[----:B---3--:R-:W-:Y:S01]  /*b0a0*/  @!P4 FMUL R46, R46, R46 ;  /* 0x0000002e2e2ec220 */ /* 0x008fe20000400000 */
        /* <DEDUP_REMOVED lines=21> */
[----:B---3--:R-:W-:Y:S02]  /*b200*/  @!P4 FMUL R66, R66, R66 ;  /* 0x000000424242c220 */ /* 0x008fe40000400000 */
[----:B------:R-:W-:-:S04]  /*b210*/  FADD R67, R67, R64 ;  /* 0x0000004043437221 */ /* 0x000fc80000000000 */
[----:B------:R-:W-:Y:S01]  /*b220*/  @!P6 FMUL R81, R81, 0.5 ;  /* 0x3f0000005151e820 */ /* 0x000fe20000400000 */
[----:B--2---:R-:W-:-:S05]  /*b230*/  @!P3 FMUL R65, R65, R65 ;  /* 0x000000414141b220 */ /* 0x004fca0000400000 */
[----:B------:R-:W-:Y:S01]  /*b240*/  F2FP.BF16.F32.PACK_AB R51, R66, R65 ;  /* 0x000000414233723e */ /* 0x000fe200000010ff */
[----:B------:R-:W-:-:S03]  /*b250*/  FADD R65, R46, R65 ;  /* 0x000000412e417221 */ /* 0x000fc60000000000 */
[----:B------:R-:W-:Y:S01]  /*b260*/  WARPGROUP.ARRIVE ;  /* 0x00000000000079c5 */ /* 0x000fe20000000000 */
[----:B------:R-:W-:-:S05]  /*b270*/  FADD R65, R65, R66 ;  /* 0x0000004241417221 */ /* 0x000fca0000000000 */
[----:B------:R-:W-:Y:S01]  /*b280*/  HGMMA.64x128x16.F32.BF16 R88, R48, gdesc[UR4].tnspB, R88, gsb0 ;  /* 0x41e0000430587df0 */ /* 0x000fe20008001858 */
[----:B------:R-:W-:Y:S02]  /*b290*/  R2UR UR6, R178 ;  /* 0x00000000b20672ca */ /* 0x000fe400000e0000 */
[----:B------:R-:W-:Y:S01]  /*b2a0*/  R2UR UR7, R179 ;  /* 0x00000000b30772ca */ /* 0x000fe200000e0000 */
[----:B------:R-:W-:Y:S02]  /*b2b0*/  WARPGROUP.DEPBAR.LE gsb0, 0x0 ;  /* 0x00008000000079c5 */ /* 0x000fe40000010000 */
[-CC-:B------:R-:W-:Y:S01]  /*b2c0*/  FFMA R50, R82, R156.reuse, -R157.reuse ;  /* 0x0000009c52327223 */ /* 0x180fe2000000089d */
[----:B------:R-:W-:Y:S01]  /*b2d0*/  FFMA R51, R83, R156, -R157 ;  /* 0x0000009c53337223 */ /* 0x000fe2000000089d */
[----:B------:R-:W1:Y:S03]  /*b2e0*/  MUFU.EX2 R49, R81 ;  /* 0x0000005100317308 */ /* 0x000e660000000800 */
[----:B------:R-:W-:-:S02]  /*b2f0*/  FSETP.GEU.AND P3, PT, R50, -126, PT ;  /* 0xc2fc00003200780b */ /* 0x000fc40003f6e000 */
[----:B------:R-:W-:-:S03]  /*b300*/  FSETP.GEU.AND P4, PT, R51, -126, PT ;  /* 0xc2fc00003300780b */ /* 0x000fc60003f8e000 */
[----:B------:R-:W2:Y:S08]  /*b310*/  MUFU.EX2 R48, R80 ;  /* 0x0000005000307308 */ /* 0x000eb00000000800 */
[----:B------:R-:W-:Y:S01]  /*b320*/  @!P3 FMUL R50, R50, 0.5 ;  /* 0x3f0000003232b820 */ /* 0x000fe20000400000 */
[----:B-1----:R-:W-:Y:S01]  /*b330*/  @!P6 FMUL R49, R49, R49 ;  /* 0x000000313131e220 */ /* 0x002fe20000400000 */
[----:B------:R-:W-:Y:S01]  /*b340*/  @!P4 FMUL R51, R51, 0.5 ;  /* 0x3f0000003333c820 */ /* 0x000fe20000400000 */
[----:B------:R-:W-:-:S03]  /*b350*/  FSETP.GEU.AND P6, PT, R68, -126, PT ;  /* 0xc2fc00004400780b */ /* 0x000fc60003fce000 */
[----:B------:R-:W1:Y:S01]  /*b360*/  MUFU.EX2 R50, R50 ;  /* 0x0000003200327308 */ /* 0x000e620000000800 */
[----:B--2---:R-:W-:Y:S01]  /*b370*/  @!P5 FMUL R48, R48, R48 ;  /* 0x000000303030d220 */ /* 0x004fe20000400000 */
[----:B------:R-:W-:-:S06]  /*b380*/  FSETP.GEU.AND P5, PT, R84, -126, PT ;  /* 0xc2fc00005400780b */ /* 0x000fcc0003fae000 */
[----:B------:R-:W2:Y:S01]  /*b390*/  MUFU.EX2 R51, R51 ;  /* 0x0000003300337308 */ /* 0x000ea20000000800 */
[----:B------:R-:W-:Y:S01]  /*b3a0*/  F2FP.BF16.F32.PACK_AB R52, R49, R48 ;  /* 0x000000303134723e */ /* 0x000fe200000010ff */
[----:B------:R-:W-:Y:S01]  /*b3b0*/  @!P6 FMUL R68, R68, 0.5 ;  /* 0x3f0000004444e820 */ /* 0x000fe20000400000 */
[----:B------:R-:W-:-:S04]  /*b3c0*/  FADD R48, R67, R48 ;  /* 0x0000003043307221 */ /* 0x000fc80000000000 */
[----:B------:R-:W-:Y:S01]  /*b3d0*/  FADD R48, R48, R49 ;  /* 0x0000003130307221 */ /* 0x000fe20000000000 */
[----:B------:R-:W3:Y:S01]  /*b3e0*/  MUFU.EX2 R68, R68 ;  /* 0x0000004400447308 */ /* 0x000ee20000000800 */
[----:B-1----:R-:W-:Y:S01]  /*b3f0*/  @!P3 FMUL R50, R50, R50 ;  /* 0x000000323232b220 */ /* 0x002fe20000400000 */
[----:B------:R-:W-:Y:S01]  /*b400*/  FSETP.GEU.AND P3, PT, R86, -126, PT ;  /* 0xc2fc00005600780b */ /* 0x000fe20003f6e000 */
[----:B------:R-:W-:-:S05]  /*b410*/  @!P5 FMUL R84, R84, 0.5 ;  /* 0x3f0000005454d820 */ /* 0x000fca0000400000 */
[----:B------:R-:W1:Y:S01]  /*b420*/  MUFU.EX2 R15, R84 ;  /* 0x00000054000f7308 */ /* 0x000e620000000800 */
[----:B--2---:R-:W-:Y:S01]  /*b430*/  @!P4 FMUL R51, R51, R51 ;  /* 0x000000333333c220 */ /* 0x004fe20000400000 */
[----:B------:R-:W-:-:S04]  /*b440*/  FSETP.GEU.AND P4, PT, R87, -126, PT ;  /* 0xc2fc00005700780b */ /* 0x000fc80003f8e000 */
[----:B------:R-:W-:Y:S01]  /*b450*/  F2FP.BF16.F32.PACK_AB R53, R51, R50 ;  /* 0x000000323335723e */ /* 0x000fe200000010ff */
[----:B------:R-:W-:Y:S01]  /*b460*/  @!P3 FMUL R86, R86, 0.5 ;  /* 0x3f0000005656b820 */ /* 0x000fe20000400000 */
[----:B------:R-:W-:Y:S01]  /*b470*/  FADD R50, R65, R50 ;  /* 0x0000003241327221 */ /* 0x000fe20000000000 */
[----:B---3--:R-:W-:Y:S02]  /*b480*/  @!P6 FMUL R68, R68, R68 ;  /* 0x000000444444e220 */ /* 0x008fe40000400000 */
[----:B------:R-:W2:Y:S01]  /*b490*/  MUFU.EX2 R13, R86 ;  /* 0x00000056000d7308 */ /* 0x000ea20000000800 */
[----:B------:R-:W-:-:S03]  /*b4a0*/  FADD R50, R50, R51 ;  /* 0x0000003332327221 */ /* 0x000fc60000000000 */
[----:B------:R-:W-:Y:S01]  /*b4b0*/  @!P4 FMUL R87, R87, 0.5 ;  /* 0x3f0000005757c820 */ /* 0x000fe20000400000 */
[----:B-1----:R-:W-:-:S03]  /*b4c0*/  @!P5 FMUL R15, R15, R15 ;  /* 0x0000000f0f0fd220 */ /* 0x002fc60000400000 */
[----:B------:R-:W1:Y:S02]  /*b4d0*/  MUFU.EX2 R24, R87 ;  /* 0x0000005700187308 */ /* 0x000e640000000800 */
[----:B------:R-:W-:Y:S01]  /*b4e0*/  F2FP.BF16.F32.PACK_AB R54, R68, R15 ;  /* 0x0000000f4436723e */ /* 0x000fe200000010ff */
[----:B------:R-:W-:-:S04]  /*b4f0*/  FADD R15, R48, R15 ;  /* 0x0000000f300f7221 */ /* 0x000fc80000000000 */
[----:B------:R-:W-:Y:S01]  /*b500*/  FADD R15, R15, R68 ;  /* 0x000000440f0f7221 */ /* 0x000fe20000000000 */
[----:B--2---:R-:W-:Y:S01]  /*b510*/  @!P3 FMUL R13, R13, R13 ;  /* 0x0000000d0d0db220 */ /* 0x004fe20000400000 */
[----:B-1----:R-:W-:-:S05]  /*b520*/  @!P4 FMUL R24, R24, R24 ;  /* 0x000000181818c220 */ /* 0x002fca0000400000 */
[----:B------:R-:W-:Y:S01]  /*b530*/  F2FP.BF16.F32.PACK_AB R55, R24, R13 ;  /* 0x0000000d1837723e */ /* 0x000fe200000010ff */
[----:B------:R-:W-:-:S03]  /*b540*/  FADD R13, R50, R13 ;  /* 0x0000000d320d7221 */ /* 0x000fc60000000000 */
[----:B------:R-:W-:Y:S01]  /*b550*/  WARPGROUP.ARRIVE ;  /* 0x00000000000079c5 */ /* 0x000fe20000000000 */
[----:B------:R-:W-:-:S05]  /*b560*/  FADD R13, R13, R24 ;  /* 0x000000180d0d7221 */ /* 0x000fca0000000000 */
        /* <DEDUP_REMOVED lines=8> */
[----:B-1----:R-:W-:Y:S01]  /*b5f0*/  IMAD R7, R5, 0x8, R2 ;  /* 0x0000000805077824 */ /* 0x002fe200078e0202 */
[----:B------:R-:W-:-:S11]  /*b600*/  SHF.L.U32 R24, R6, 0x1f, RZ ;  /* 0x0000001f06187819 */ /* 0x000fd600000006ff */
.L_x_49:
        /* <DEDUP_REMOVED lines=10> */
.L_x_50:
        /* <DEDUP_REMOVED lines=18> */
[----:B------:R-:W-:Y:S01]  /*b7d0*/  IADD3 R9, R9, 0x1, RZ ;  /* 0x0000000109097810 */ /* 0x000fe20007ffe0ff */
[----:B------:R-:W-:Y:S01]  /*b7e0*/  UIADD3 UR16, UR8, 0x4000, URZ ;  /* 0x0000400008107890 */ /* 0x000fe2000fffe03f */
[----:B------:R-:W-:Y:S01]  /*b7f0*/  SEL R7, RZ, 0x1, P1 ;  /* 0x00000001ff077807 */ /* 0x000fe20000800000 */
        /* <DEDUP_REMOVED lines=9> */
.L_x_48:
[----:B------:R-:W-:Y:S05]  /*b890*/  BSYNC B0 ;  /* 0x0000000000007941 */ /* 0x000fea0003800000 */
.L_x_47:
[----:B------:R-:W-:-:S07]  /*b8a0*/  IADD3 R8, R8, -0x1, RZ ;  /* 0xffffffff08087810 */ /* 0x000fce0007ffe0ff */
.L_x_46:
[----:B------:R-:W-:Y:S01]  /*b8b0*/  ISETP.GT.AND P3, PT, R19, 0x1, PT ;  /* 0x000000011300780c */ /* 0x000fe20003f64270 */
[----:B------:R-:W-:Y:S01]  /*b8c0*/  VIADD R17, R17, 0x1 ;  /* 0x0000000111117836 */ /* 0x000fe20000000000 */
[----:B-1----:R-:W-:Y:S01]  /*b8d0*/  IADD3 R7, R27, 0x1, RZ ;  /* 0x000000011b077810 */ /* 0x002fe20007ffe0ff */
[----:B------:R-:W-:Y:S01]  /*b8e0*/  VIADD R12, R12, 0x80 ;  /* 0x000000800c0c7836 */ /* 0x000fe20000000000 */
[----:B------:R-:W-:Y:S02]  /*b8f0*/  IADD3 R19, R19, -0x1, RZ ;  /* 0xffffffff13137810 */ /* 0x000fe40007ffe0ff */
[----:B------:R-:W-:Y:S02]  /*b900*/  ISETP.NE.AND P1, PT, R17, 0x4, PT ;  /* 0x000000041100780c */ /* 0x000fe40003f25270 */
[----:B------:R-:W-:Y:S02]  /*b910*/  ISETP.NE.AND P2, PT, R7, 0x4, PT ;  /* 0x000000040700780c */ /* 0x000fe40003f45270 */
[----:B------:R-:W-:-:S02]  /*b920*/  SEL R25, RZ, 0x1, P1 ;  /* 0x00000001ff197807 */ /* 0x000fc40000800000 */
[----:B------:R-:W-:Y:S02]  /*b930*/  MOV R153, R21 ;  /* 0x0000001500997202 */ /* 0x000fe40000000f00 */
[----:B------:R-:W-:Y:S02]  /*b940*/  LOP3.LUT R4, R4, R25, RZ, 0x3c, !PT ;  /* 0x0000001904047212 */ /* 0x000fe400078e3cff */
[----:B------:R-:W-:Y:S02]  /*b950*/  MOV R152, R20 ;  /* 0x0000001400987202 */ /* 0x000fe40000000f00 */
[----:B------:R-:W-:Y:S02]  /*b960*/  SEL R17, R17, RZ, P1 ;  /* 0x000000ff11117207 */ /* 0x000fe40000800000 */
[----:B------:R-:W-:Y:S01]  /*b970*/  SEL R7, R7, RZ, P2 ;  /* 0x000000ff07077207 */ /* 0x000fe20001000000 */
[----:B------:R-:W-:Y:S06]  /*b980*/  @P3 BRA `(.L_x_51) ;  /* 0xffffffc000903947 */ /* 0x000fec000383ffff */
.L_x_37:
[----:B------:R-:W-:Y:S05]  /*b990*/  WARPSYNC.ALL ;  /* 0x0000000000007948 */ /* 0x000fea0003800000 */
[----:B------:R-:W3:Y:S01]  /*b9a0*/  SHFL.BFLY PT, R0, R15, 0x1, 0x1f ;  /* 0x0c201f000f007f89 */ /* 0x000ee200000e0000 */
[----:B------:R-:W-:Y:S01]  /*b9b0*/  BSSY B0, `(.L_x_52) ;  /* 0x0000023000007945 */ /* 0x000fe20003800000 */
[----:B------:R-:W-:Y:S01]  /*b9c0*/  MOV R9, 0x3f800000 ;  /* 0x3f80000000097802 */ /* 0x000fe20000000f00 */
[----:B------:R-:W-:Y:S01]  /*b9d0*/  IMAD.MOV.U32 R5, RZ, RZ, 0x7f800000 ;  /* 0x7f800000ff057424 */ /* 0x000fe200078e00ff */
[----:B------:R-:W4:Y:S01]  /*b9e0*/  SHFL.BFLY PT, R4, R13, 0x1, 0x1f ;  /* 0x0c201f000d047f89 */ /* 0x000f2200000e0000 */
[----:B------:R-:W-:Y:S01]  /*b9f0*/  MOV R6, 0x3f800000 ;  /* 0x3f80000000067802 */ /* 0x000fe20000000f00 */
[----:B---3--:R-:W-:Y:S01]  /*ba00*/  FADD R0, R0, R15 ;  /* 0x0000000f00007221 */ /* 0x008fe20000000000 */
[----:B----4-:R-:W-:-:S04]  /*ba10*/  FADD R14, R4, R13 ;  /* 0x0000000d040e7221 */ /* 0x010fc80000000000 */
[----:B------:R-:W3:Y:S01]  /*ba20*/  SHFL.BFLY PT, R3, R0, 0x2, 0x1f ;  /* 0x0c401f0000037f89 */ /* 0x000ee200000e0000 */
[----:B------:R-:W-:-:S03]  /*ba30*/  IMAD.MOV.U32 R4, RZ, RZ, 0x7f800000 ;  /* 0x7f800000ff047424 */ /* 0x000fc600078e00ff */
[----:B------:R-:W4:Y:S01]  /*ba40*/  SHFL.BFLY PT, R17, R14, 0x2, 0x1f ;  /* 0x0c401f000e117f89 */ /* 0x000f2200000e0000 */
[C---:B---3--:R-:W-:Y:S01]  /*ba50*/  FSETP.NE.AND P0, PT, R0.reuse, -R3, PT ;  /* 0x800000030000720b */ /* 0x048fe20003f05000 */
[----:B------:R-:W-:Y:S01]  /*ba60*/  FADD R3, R0, R3 ;  /* 0x0000000300037221 */ /* 0x000fe20000000000 */
[----:B----4-:R-:W-:-:S11]  /*ba70*/  FADD R8, R14, R17 ;  /* 0x000000110e087221 */ /* 0x010fd60000000000 */
[----:B------:R-:W-:Y:S05]  /*ba80*/  @!P0 BRA `(.L_x_53) ;  /* 0x0000000000548947 */ /* 0x000fea0003800000 */
[----:B------:R-:W-:Y:S01]  /*ba90*/  IADD3 R0, R3, 0x1800000, RZ ;  /* 0x0180000003007810 */ /* 0x000fe20007ffe0ff */
[----:B------:R-:W-:Y:S03]  /*baa0*/  BSSY B1, `(.L_x_54) ;  /* 0x000000c000017945 */ /* 0x000fe60003800000 */
[----:B------:R-:W-:-:S04]  /*bab0*/  LOP3.LUT R0, R0, 0x7f800000, RZ, 0xc0, !PT ;  /* 0x7f80000000007812 */ /* 0x000fc800078ec0ff */
[----:B------:R-:W-:-:S13]  /*bac0*/  ISETP.GT.U32.AND P0, PT, R0, 0x1ffffff, PT ;  /* 0x01ffffff0000780c */ /* 0x000fda0003f04070 */
[----:B------:R-:W-:Y:S05]  /*bad0*/  @P0 BRA `(.L_x_55) ;  /* 0x0000000000100947 */ /* 0x000fea0003800000 */
[----:B------:R-:W-:-:S07]  /*bae0*/  MOV R12, 0xbb00 ;  /* 0x0000bb00000c7802 */ /* 0x000fce0000000f00 */
[----:B-12---:R-:W-:Y:S05]  /*baf0*/  CALL.REL.NOINC `($__internal_0_$__cuda_sm20_rcp_rn_f32_slowpath) ;  /* 0x0000001800547944 */ /* 0x006fea0003c00000 */
[----:B------:R-:W-:Y:S01]  /*bb00*/  MOV R6, R0 ;  /* 0x0000000000067202 */ /* 0x000fe20000000f00 */
[----:B------:R-:W-:Y:S06]  /*bb10*/  BRA `(.L_x_56) ;  /* 0x0000000000107947 */ /* 0x000fec0003800000 */
.L_x_55:
[----:B------:R-:W3:Y:S02]  /*bb20*/  MUFU.RCP R6, R3 ;  /* 0x0000000300067308 */ /* 0x000ee40000001000 */
[----:B---3--:R-:W-:-:S04]  /*bb30*/  FFMA R0, R3, R6, -1 ;  /* 0xbf80000003007423 */ /* 0x008fc80000000006 */
[----:B------:R-:W-:-:S04]  /*bb40*/  FADD.FTZ R5, -R0, -RZ ;  /* 0x800000ff00057221 */ /* 0x000fc80000010100 */
[----:B------:R-:W-:-:S07]  /*bb50*/  FFMA R6, R6, R5, R6 ;  /* 0x0000000506067223 */ /* 0x000fce0000000006 */
.L_x_56:
[----:B------:R-:W-:Y:S05]  /*bb60*/  BSYNC B1 ;  /* 0x0000000000017941 */ /* 0x000fea0003800000 */
.L_x_54:
[----:B------:R-:W-:Y:S01]  /*bb70*/  FSETP.GEU.AND P0, PT, |R3|, 1.175494350822287508e-38, PT ;  /* 0x008000000300780b */ /* 0x000fe20003f0e200 */
[----:B------:R-:W-:-:S12]  /*bb80*/  ULDC UR6, c[0x0][0x600] ;  /* 0x0001800000067ab9 */ /* 0x000fd80000000800 */
[----:B------:R-:W-:-:S04]  /*bb90*/  @!P0 FMUL R3, R3, 16777216 ;  /* 0x4b80000003038820 */ /* 0x000fc80000400000 */
[----:B------:R-:W3:Y:S02]  /*bba0*/  MUFU.LG2 R0, R3 ;  /* 0x0000000300007308 */ /* 0x000ee40000000c00 */
[----:B---3--:R-:W-:-:S04]  /*bbb0*/  @!P0 FADD R0, R0, -24 ;  /* 0xc1c0000000008421 */ /* 0x008fc80000000000 */
[----:B------:R-:W-:-:S04]  /*bbc0*/  FMUL R0, R0, 0.69314718246459960938 ;  /* 0x3f31721800007820 */ /* 0x000fc80000400000 */
[----:B------:R-:W-:-:S07]  /*bbd0*/  FFMA R5, R21, UR6, R0 ;  /* 0x0000000615057c23 */ /* 0x000fce0008000000 */
.L_x_53:
[----:B------:R-:W-:Y:S05]  /*bbe0*/  BSYNC B0 ;  /* 0x0000000000007941 */ /* 0x000fea0003800000 */
.L_x_52:
[----:B------:R-:W-:Y:S01]  /*bbf0*/  FSETP.NE.AND P0, PT, R14, -R17, PT ;  /* 0x800000110e00720b */ /* 0x000fe20003f05000 */
[----:B------:R-:W-:Y:S01]  /*bc00*/  ULDC UR4, c[0x0][0x608] ;  /* 0x0001820000047ab9 */ /* 0x000fe20000000800 */
[----:B------:R-:W-:Y:S01]  /*bc10*/  BSSY B0, `(.L_x_57) ;  /* 0x0000039000007945 */ /* 0x000fe20003800000 */
[----:B------:R-:W-:-:S04]  /*bc20*/  FMUL R6, R6, UR4 ;  /* 0x0000000406067c20 */ /* 0x000fc80008400000 */
        /* <DEDUP_REMOVED lines=32> */
[----:B------:R-:W-:Y:S06]  /*be30*/  @!P0 BRA `(.L_x_58) ;  /* 0x0000000000588947 */ /* 0x000fec0003800000 */
[----:B------:R-:W-:Y:S01]  /*be40*/  VIADD R0, R8, 0x1800000 ;  /* 0x0180000008007836 */ /* 0x000fe20000000000 */
[----:B------:R-:W-:Y:S04]  /*be50*/  BSSY B1, `(.L_x_59) ;  /* 0x000000d000017945 */ /* 0x000fe80003800000 */
[----:B------:R-:W-:-:S04]  /*be60*/  LOP3.LUT R0, R0, 0x7f800000, RZ, 0xc0, !PT ;  /* 0x7f80000000007812 */ /* 0x000fc800078ec0ff */
[----:B------:R-:W-:-:S13]  /*be70*/  ISETP.GT.U32.AND P0, PT, R0, 0x1ffffff, PT ;  /* 0x01ffffff0000780c */ /* 0x000fda0003f04070 */
[----:B------:R-:W-:Y:S05]  /*be80*/  @P0 BRA `(.L_x_60) ;  /* 0x0000000000140947 */ /* 0x000fea0003800000 */
[----:B------:R-:W-:Y:S02]  /*be90*/  MOV R3, R8 ;  /* 0x0000000800037202 */ /* 0x000fe40000000f00 */
[----:B------:R-:W-:-:S07]  /*bea0*/  MOV R12, 0xbec0 ;  /* 0x0000bec0000c7802 */ /* 0x000fce0000000f00 */
[----:B-12---:R-:W-:Y:S05]  /*beb0*/  CALL.REL.NOINC `($__internal_0_$__cuda_sm20_rcp_rn_f32_slowpath) ;  /* 0x0000001400647944 */ /* 0x006fea0003c00000 */
[----:B------:R-:W-:Y:S01]  /*bec0*/  MOV R9, R0 ;  /* 0x0000000000097202 */ /* 0x000fe20000000f00 */
[----:B------:R-:W-:Y:S06]  /*bed0*/  BRA `(.L_x_61) ;  /* 0x0000000000107947 */ /* 0x000fec0003800000 */
.L_x_60:
[----:B------:R-:W3:Y:S02]  /*bee0*/  MUFU.RCP R9, R8 ;  /* 0x0000000800097308 */ /* 0x000ee40000001000 */
[----:B---3--:R-:W-:-:S04]  /*bef0*/  FFMA R0, R8, R9, -1 ;  /* 0xbf80000008007423 */ /* 0x008fc80000000009 */
[----:B------:R-:W-:-:S04]  /*bf00*/  FADD.FTZ R0, -R0, -RZ ;  /* 0x800000ff00007221 */ /* 0x000fc80000010100 */
[----:B------:R-:W-:-:S07]  /*bf10*/  FFMA R9, R9, R0, R9 ;  /* 0x0000000009097223 */ /* 0x000fce0000000009 */
.L_x_61:
[----:B------:R-:W-:Y:S05]  /*bf20*/  BSYNC B1 ;  /* 0x0000000000017941 */ /* 0x000fea0003800000 */
.L_x_59:
[----:B------:R-:W-:Y:S01]  /*bf30*/  FSETP.GEU.AND P0, PT, |R8|, 1.175494350822287508e-38, PT ;  /* 0x008000000800780b */ /* 0x000fe20003f0e200 */
[----:B------:R-:W-:-:S12]  /*bf40*/  ULDC UR4, c[0x0][0x600] ;  /* 0x0001800000047ab9 */ /* 0x000fd80000000800 */
[----:B------:R-:W-:-:S04]  /*bf50*/  @!P0 FMUL R8, R8, 16777216 ;  /* 0x4b80000008088820 */ /* 0x000fc80000400000 */
[----:B------:R-:W3:Y:S02]  /*bf60*/  MUFU.LG2 R0, R8 ;  /* 0x0000000800007308 */ /* 0x000ee40000000c00 */
[----:B---3--:R-:W-:-:S04]  /*bf70*/  @!P0 FADD R0, R0, -24 ;  /* 0xc1c0000000008421 */ /* 0x008fc80000000000 */
[----:B------:R-:W-:-:S04]  /*bf80*/  FMUL R3, R0, 0.69314718246459960938 ;  /* 0x3f31721800037820 */ /* 0x000fc80000400000 */
[----:B------:R-:W-:-:S07]  /*bf90*/  FFMA R4, R20, UR4, R3 ;  /* 0x0000000414047c23 */ /* 0x000fce0008000003 */
.L_x_58:
[----:B------:R-:W-:Y:S05]  /*bfa0*/  BSYNC B0 ;  /* 0x0000000000007941 */ /* 0x000fea0003800000 */
.L_x_57:
[C---:B------:R-:W-:Y:S01]  /*bfb0*/  LOP3.LUT P0, RZ, R16.reuse, 0x3, RZ, 0xc0, !PT ;  /* 0x0000000310ff7812 */ /* 0x040fe2000780c0ff */
[----:B------:R-:W-:Y:S01]  /*bfc0*/  ULDC UR4, c[0x0][0x608] ;  /* 0x0001820000047ab9 */ /* 0x000fe20000000800 */
[----:B------:R-:W-:Y:S01]  /*bfd0*/  LOP3.LUT R19, R16, 0x7f, RZ, 0xc0, !PT ;  /* 0x0000007f10137812 */ /* 0x000fe200078ec0ff */
[----:B------:R-:W-:Y:S01]  /*bfe0*/  ULDC.64 UR6, c[0x0][0x208] ;  /* 0x0000820000067ab9 */ /* 0x000fe20000000a00 */
[----:B------:R-:W-:Y:S01]  /*bff0*/  FMUL R9, R9, UR4 ;  /* 0x0000000409097c20 */ /* 0x000fe20008400000 */
[----:B------:R-:W-:Y:S01]  /*c000*/  BSSY B0, `(.L_x_62) ;  /* 0x0000016000007945 */ /* 0x000fe20003800000 */
[----:B------:R-:W-:-:S07]  /*c010*/  SHF.R.U32.HI R22, RZ, 0x5, R19 ;  /* 0x00000005ff167819 */ /* 0x000fce0000011613 */
[----:B------:R-:W-:Y:S05]  /*c020*/  @P0 BRA `(.L_x_63) ;  /* 0x00000000004c0947 */ /* 0x000fea0003800000 */
[----:B------:R-:W-:Y:S01]  /*c030*/  SHF.R.U32.HI R0, RZ, 0x2, R16 ;  /* 0x00000002ff007819 */ /* 0x000fe20000011610 */
[----:B------:R-:W-:Y:S01]  /*c040*/  IMAD.SHL.U32 R3, R22, 0x10, RZ ;  /* 0x0000001016037824 */ /* 0x000fe200078e00ff */
[----:B------:R-:W-:Y:S02]  /*c050*/  ULDC.64 UR4, c[0x0][0x688] ;  /* 0x0001a20000047ab9 */ /* 0x000fe40000000a00 */
[----:B------:R-:W-:Y:S01]  /*c060*/  LOP3.LUT R0, R0, 0x7, RZ, 0xc0, !PT ;  /* 0x0000000700007812 */ /* 0x000fe200078ec0ff */
[----:B------:R-:W-:-:S03]  /*c070*/  UIMAD UR4, UR36, UR4, UR43 ;  /* 0x00000004240472a4 */ /* 0x000fc6000f8e022b */
[----:B------:R-:W-:Y:S01]  /*c080*/  LOP3.LUT R0, R3, 0xfffffff0, R0, 0xe2, !PT ;  /* 0xfffffff003007812 */ /* 0x000fe200078ee200 */
[----:B------:R-:W-:-:S03]  /*c090*/  UIMAD UR4, UR37, UR5, UR4 ;  /* 0x00000005250472a4 */ /* 0x000fc6000f8e0204 */
[C---:B------:R-:W-:Y:S01]  /*c0a0*/  LOP3.LUT R3, R0.reuse, UR43, RZ, 0xfc, !PT ;  /* 0x0000002b00037c12 */ /* 0x040fe2000f8efcff */
[----:B------:R-:W-:Y:S02]  /*c0b0*/  ULDC UR5, c[0x0][0x288] ;  /* 0x0000a20000057ab9 */ /* 0x000fe40000000800 */
[----:B------:R-:W-:Y:S02]  /*c0c0*/  IADD3 R0, P2, R0, UR4, RZ ;  /* 0x0000000400007c10 */ /* 0x000fe4000ff5e0ff */
[C---:B------:R-:W-:Y:S02]  /*c0d0*/  IADD3 R6, R3.reuse, 0x8, RZ ;  /* 0x0000000803067810 */ /* 0x040fe40007ffe0ff */
[----:B------:R-:W-:Y:S02]  /*c0e0*/  ISETP.GE.U32.AND P0, PT, R3, UR5, PT ;  /* 0x0000000503007c0c */ /* 0x000fe4000bf06070 */
[----:B------:R-:W-:Y:S01]  /*c0f0*/  ISETP.GE.U32.AND P1, PT, R6, UR5, PT ;  /* 0x0000000506007c0c */ /* 0x000fe2000bf26070 */
[----:B------:R-:W-:Y:S01]  /*c100*/  ULDC.64 UR4, c[0x0][0x680] ;  /* 0x0001a00000047ab9 */ /* 0x000fe20000000a00 */
[----:B------:R-:W-:-:S02]  /*c110*/  IADD3.X R3, RZ, RZ, RZ, P2, !PT ;  /* 0x000000ffff037210 */ /* 0x000fc400017fe4ff */
[----:B------:R-:W-:-:S04]  /*c120*/  LEA R6, P2, R0, UR4, 0x2 ;  /* 0x0000000400067c11 */ /* 0x000fc8000f8410ff */
[----:B------:R-:W-:-:S05]  /*c130*/  LEA.HI.X R7, R0, UR5, R3, 0x2, P2 ;  /* 0x0000000500077c11 */ /* 0x000fca00090f1403 */
[----:B------:R3:W-:Y:S04]  /*c140*/  @!P0 STG.E desc[UR6][R6.64], R5 ;  /* 0x0000000506008986 */ /* 0x0007e8000c101906 */
[----:B------:R3:W-:Y:S02]  /*c150*/  @!P1 STG.E desc[UR6][R6.64+0x20], R4 ;  /* 0x0000200406009986 */ /* 0x0007e4000c101906 */
.L_x_63:
[----:B------:R-:W-:Y:S05]  /*c160*/  BSYNC B0 ;  /* 0x0000000000007941 */ /* 0x000fea0003800000 */
.L_x_62:
[----:B------:R-:W-:Y:S01]  /*c170*/  ULDC.64 UR4, c[0x0][0x730] ;  /* 0x0001cc0000047ab9 */ /* 0x000fe20000000a00 */
[-C--:B------:R-:W-:Y:S01]  /*c180*/  FMUL R90, R90, R9.reuse ;  /* 0x000000095a5a7220 */ /* 0x080fe20000400000 */
[----:B------:R-:W-:Y:S01]  /*c190*/  ISETP.NE.U32.AND P0, PT, RZ, UR4, PT ;  /* 0x00000004ff007c0c */ /* 0x000fe2000bf05070 */
[-C--:B-1----:R-:W-:Y:S01]  /*c1a0*/  FMUL R24, R91, R9.reuse ;  /* 0x000000095b187220 */ /* 0x082fe20000400000 */
[-C--:B------:R-:W-:Y:S01]  /*c1b0*/  FMUL R94, R94, R9.reuse ;  /* 0x000000095e5e7220 */ /* 0x080fe20000400000 */
[-C--:B------:R-:W-:Y:S01]  /*c1c0*/  FMUL R26, R95, R9.reuse ;  /* 0x000000095f1a7220 */ /* 0x080fe20000400000 */
[----:B------:R-:W-:Y:S01]  /*c1d0*/  ISETP.NE.AND.EX P0, PT, RZ, UR5, PT, P0 ;  /* 0x00000005ff007c0c */ /* 0x000fe2000bf05300 */
        /* <DEDUP_REMOVED lines=23> */
[-C--:B--2---:R-:W-:Y:S01]  /*c350*/  FMUL R18, R143, R9.reuse ;  /* 0x000000098f127220 */ /* 0x084fe20000400000 */
[-C--:B------:R-:W-:Y:S01]  /*c360*/  FMUL R146, R146, R9.reuse ;  /* 0x0000000992927220 */ /* 0x080fe20000400000 */
[-C--:B------:R-:W-:Y:S01]  /*c370*/  FMUL R147, R147, R9.reuse ;  /* 0x0000000993937220 */ /* 0x080fe20000400000 */
[-C--:B------:R-:W-:Y:S01]  /*c380*/  FMUL R150, R150, R9.reuse ;  /* 0x0000000996967220 */ /* 0x080fe20000400000 */
[----:B------:R-:W-:Y:S01]  /*c390*/  FMUL R151, R151, R9 ;  /* 0x0000000997977220 */ /* 0x000fe20000400000 */
[----:B------:R-:W-:Y:S06]  /*c3a0*/  @P0 BRA `(.L_x_64) ;  /* 0x0000000000200947 */ /* 0x000fec0003800000 */
[----:B------:R-:W-:Y:S02]  /*c3b0*/  ULDC.64 UR4, c[0x0][0x728] ;  /* 0x0001ca0000047ab9 */ /* 0x000fe40000000a00 */
[----:B------:R-:W-:-:S04]  /*c3c0*/  ISETP.NE.U32.AND P0, PT, RZ, UR4, PT ;  /* 0x00000004ff007c0c */ /* 0x000fc8000bf05070 */
[----:B------:R-:W-:-:S13]  /*c3d0*/  ISETP.NE.AND.EX P0, PT, RZ, UR5, PT, P0 ;  /* 0x00000005ff007c0c */ /* 0x000fda000bf05300 */
[----:B------:R-:W-:Y:S05]  /*c3e0*/  @!P0 BRA `(.L_x_65) ;  /* 0x00000000000c8947 */ /* 0x000fea0003800000 */
[----:B---3--:R-:W1:Y:S02]  /*c3f0*/  LDC.64 R4, c[0x0][0x728] ;  /* 0x0001ca00ff047b82 */ /* 0x008e640000000a00 */
[----:B-1----:R2:W5:Y:S01]  /*c400*/  LDG.E R17, desc[UR6][R4.64] ;  /* 0x0000000604117981 */ /* 0x002562000c1e1900 */
[----:B------:R-:W-:Y:S05]  /*c410*/  BRA `(.L_x_64) ;  /* 0x0000000000047947 */ /* 0x000fea0003800000 */
.L_x_65:
[----:B------:R-:W1:Y:S02]  /*c420*/  LDC R17, c[0x0][0x720] ;  /* 0x0001c800ff117b82 */ /* 0x000e640000000800 */
.L_x_64:
[----:B------:R-:W-:-:S04]  /*c430*/  MOV R0, RZ ;  /* 0x000000ff00007202 */ /* 0x000fc80000000f00 */
[----:B------:R-:W-:-:S13]  /*c440*/  LOP3.LUT P0, RZ, R0, 0x1bf, RZ, 0xc0, !PT ;  /* 0x000001bf00ff7812 */ /* 0x000fda000780c0ff */
[----:B------:R-:W-:Y:S05]  /*c450*/  @!P0 BRA `(.L_x_66) ;  /* 0x0000000000408947 */ /* 0x000fea0003800000 */
[----:B------:R-:W-:Y:S01]  /*c460*/  MOV R0, 0x0 ;  /* 0x0000000000007802 */ /* 0x000fe20000000f00 */
[----:B------:R-:W-:Y:S01]  /*c470*/  ULDC.64 UR4, c[0x4][0x70] ;  /* 0x01001c0000047ab9 */ /* 0x000fe20000000a00 */
[----:B------:R-:W-:Y:S01]  /*c480*/  ULDC.64 UR6, c[0x4][0x8] ;  /* 0x0100020000067ab9 */ /* 0x000fe20000000a00 */
[----:B--23--:R-:W-:Y:S01]  /*c490*/  IMAD.U32 R4, RZ, RZ, UR4 ;  /* 0x00000004ff047e24 */ /* 0x00cfe2000f8e00ff */
[----:B------:R2:W3:Y:S01]  /*c4a0*/  LDC.64 R14, c[0x4][R0] ;  /* 0x01000000000e7b82 */ /* 0x0004e20000000a00 */
[----:B------:R-:W-:Y:S01]  /*c4b0*/  MOV R5, UR5 ;  /* 0x0000000500057c02 */ /* 0x000fe20008000f00 */
[----:B------:R-:W-:Y:S01]  /*c4c0*/  ULDC.64 UR4, c[0x4][0x78] ;  /* 0x01001e0000047ab9 */ /* 0x000fe20000000a00 */
[----:B------:R-:W-:Y:S01]  /*c4d0*/  MOV R10, UR6 ;  /* 0x00000006000a7c02 */ /* 0x000fe20008000f00 */
[----:B------:R-:W-:Y:S01]  /*c4e0*/  IMAD.U32 R7, RZ, RZ, UR5 ;  /* 0x00000005ff077e24 */ /* 0x000fe2000f8e00ff */
[----:B------:R-:W-:Y:S01]  /*c4f0*/  MOV R6, UR4 ;  /* 0x0000000400067c02 */ /* 0x000fe20008000f00 */
[----:B------:R-:W-:Y:S01]  /*c500*/  IMAD.MOV.U32 R8, RZ, RZ, 0x70 ;  /* 0x00000070ff087424 */ /* 0x000fe200078e00ff */
[----:B------:R-:W-:-:S02]  /*c510*/  MOV R11, UR7 ;  /* 0x00000007000b7c02 */ /* 0x000fc40008000f00 */
[----:B------:R-:W-:Y:S02]  /*c520*/  MOV R12, 0x1 ;  /* 0x00000001000c7802 */ /* 0x000fe40000000f00 */
[----:B--2---:R-:W-:-:S07]  /*c530*/  MOV R13, RZ ;  /* 0x000000ff000d7202 */ /* 0x004fce0000000f00 */
[----:B------:R-:W-:-:S07]  /*c540*/  LEPC R20, `(.L_x_66) ;  /* 0x000000001014794e */ /* 0x000fce0000000000 */
[----:B-1-3-5:R-:W-:Y:S05]  /*c550*/  CALL.ABS.NOINC R14 ;  /* 0x000000000e007343 */ /* 0x02afea0003c00000 */
.L_x_66:
        /* <DEDUP_REMOVED lines=18> */
.L_x_67:
[----:B------:R-:W-:Y:S01]  /*c680*/  ULDC.64 UR4, c[0x0][0x730] ;  /* 0x0001cc0000047ab9 */ /* 0x000fe20000000a00 */
[----:B------:R-:W-:Y:S01]  /*c690*/  IMAD.SHL.U32 R0, R16, 0x20, RZ ;  /* 0x0000002010007824 */ /* 0x000fe200078e00ff */
[----:B------:R-:W-:Y:S01]  /*c6a0*/  ISETP.NE.U32.AND P0, PT, RZ, UR4, PT ;  /* 0x00000004ff007c0c */ /* 0x000fe2000bf05070 */
[----:B------:R-:W-:Y:S01]  /*c6b0*/  VIADD R19, R19, 0x1f ;  /* 0x0000001f13137836 */ /* 0x000fe20000000000 */
[----:B--23--:R-:W-:Y:S02]  /*c6c0*/  SHF.R.U32.HI R4, RZ, 0x1, R16 ;  /* 0x00000001ff047819 */ /* 0x00cfe40000011610 */
[----:B------:R-:W-:Y:S02]  /*c6d0*/  ISETP.NE.AND.EX P0, PT, RZ, UR5, PT, P0 ;  /* 0x00000005ff007c0c */ /* 0x000fe4000bf05300 */
[C---:B------:R-:W-:Y:S02]  /*c6e0*/  LOP3.LUT R3, R0.reuse, 0xc0, RZ, 0xc0, !PT ;  /* 0x000000c000037812 */ /* 0x040fe400078ec0ff */
[----:B------:R-:W-:-:S02]  /*c6f0*/  LOP3.LUT R5, R0, 0x20, RZ, 0xc0, !PT ;  /* 0x0000002000057812 */ /* 0x000fc400078ec0ff */
[----:B------:R-:W-:Y:S02]  /*c700*/  LOP3.LUT R3, R3, 0x8, R4, 0xf8, !PT ;  /* 0x0000000803037812 */ /* 0x000fe400078ef804 */
[----:B------:R-:W-:Y:S02]  /*c710*/  SHF.L.U32 R4, R16, 0x2, RZ ;  /* 0x0000000210047819 */ /* 0x000fe400000006ff */
[----:B------:R-:W-:Y:S02]  /*c720*/  LEA R5, R22, R5, 0x9 ;  /* 0x0000000516057211 */ /* 0x000fe400078e48ff */
[----:B------:R-:W-:Y:S01]  /*c730*/  LOP3.LUT R3, R3, 0x18, R4, 0x78, !PT ;  /* 0x0000001803037812 */ /* 0x000fe200078e7804 */
[----:B-1---5:R-:W1:Y:S01]  /*c740*/  @P0 LDC R17, c[0x0][0x720] ;  /* 0x0001c800ff110b82 */ /* 0x022e620000000800 */
[----:B------:R-:W-:Y:S02]  /*c750*/  LOP3.LUT R0, R0, 0x100, RZ, 0xc0, !PT ;  /* 0x0000010000007812 */ /* 0x000fe400078ec0ff */
[----:B------:R-:W-:-:S02]  /*c760*/  ISETP.GT.U32.AND P1, PT, R19, 0x3e, PT ;  /* 0x0000003e1300780c */ /* 0x000fc40003f24070 */
[----:B------:R-:W-:Y:S02]  /*c770*/  IADD3 R3, R3, R5, R0 ;  /* 0x0000000503037210 */ /* 0x000fe40007ffe000 */
[----:B------:R-:W-:Y:S02]  /*c780*/  LOP3.LUT P0, RZ, R16, 0x4, RZ, 0xc0, !PT ;  /* 0x0000000410ff7812 */ /* 0x000fe4000780c0ff */
[----:B------:R-:W-:Y:S01]  /*c790*/  LEA R3, R3, R2, 0x1 ;  /* 0x0000000203037211 */ /* 0x000fe200078e08ff */
[-C--:B-1----:R-:W-:Y:S01]  /*c7a0*/  FMUL R5, R90, R17.reuse ;  /* 0x000000115a057220 */ /* 0x082fe20000400000 */
        /* <DEDUP_REMOVED lines=15> */
[----:B------:R-:W-:Y:S01]  /*c8a0*/  F2FP.BF16.F32.PACK_AB R5, R0, R5 ;  /* 0x000000050005723e */ /* 0x000fe200000010ff */
[-C--:B------:R-:W-:Y:S01]  /*c8b0*/  FMUL R13, R32, R17.reuse ;  /* 0x00000011200d7220 */ /* 0x080fe20000400000 */
[----:B------:R-:W-:Y:S01]  /*c8c0*/  MOV R0, 0x10 ;  /* 0x0000001000007802 */ /* 0x000fe20000000f00 */
        /* <DEDUP_REMOVED lines=48> */
[----:B------:R-:W-:Y:S01]  /*cbd0*/  VIADD R17, R3, 0x1000 ;  /* 0x0000100003117836 */ /* 0x000fe20000000000 */
[----:B------:R-:W-:-:S02]  /*cbe0*/  F2FP.BF16.F32.PACK_AB R9, R10, R9 ;  /* 0x000000090a09723e */ /* 0x000fc400000010ff */
[----:B------:R-:W-:Y:S02]  /*cbf0*/  F2FP.BF16.F32.PACK_AB R4, R89, R4 ;  /* 0x000000045904723e */ /* 0x000fe400000010ff */
[----:B------:R-:W-:Y:S02]  /*cc00*/  F2FP.BF16.F32.PACK_AB R6, R93, R6 ;  /* 0x000000065d06723e */ /* 0x000fe400000010ff */
[----:B------:R-:W-:Y:S02]  /*cc10*/  F2FP.BF16.F32.PACK_AB R8, R97, R96 ;  /* 0x000000606108723e */ /* 0x000fe400000010ff */
[----:B------:R-:W-:Y:S02]  /*cc20*/  F2FP.BF16.F32.PACK_AB R10, R101, R100 ;  /* 0x00000064650a723e */ /* 0x000fe400000010ff */
[----:B------:R-:W-:Y:S02]  /*cc30*/  F2FP.BF16.F32.PACK_AB R11, R12, R11 ;  /* 0x0000000b0c0b723e */ /* 0x000fe400000010ff */
[----:B------:R-:W-:Y:S01]  /*cc40*/  SEL R0, R0, 0xfffffff0, !P0 ;  /* 0xfffffff000007807 */ /* 0x000fe20004000000 */
[----:B------:R-:W-:Y:S06]  /*cc50*/  @P1 BRA `(.L_x_68) ;  /* 0x0000000000041947 */ /* 0x000fec0003800000 */
[----:B------:R-:W-:-:S04]  /*cc60*/  DEPBAR.LE SB0, 0x1 ;  /* 0x000080400000791a */ /* 0x000fc80000000000 */
.L_x_68:
[----:B------:R-:W-:Y:S05]  /*cc70*/  WARPSYNC.ALL ;  /* 0x0000000000007948 */ /* 0x000fea0003800000 */
[----:B------:R-:W-:Y:S01]  /*cc80*/  BAR.SYNC.DEFER_BLOCKING 0x1, 0x80 ;  /* 0x0042000000007b1d */ /* 0x000fe20000010000 */
[C---:B------:R-:W-:Y:S02]  /*cc90*/  LEA R23, R0.reuse, R17, 0x1 ;  /* 0x0000001100177211 */ /* 0x040fe400078e08ff */
[----:B------:R-:W-:Y:S02]  /*cca0*/  LEA R0, R0, R3, 0x1 ;  /* 0x0000000300007211 */ /* 0x000fe400078e08ff */
[----:B------:R-:W-:Y:S01]  /*ccb0*/  F2FP.BF16.F32.PACK_AB R13, R13, R14 ;  /* 0x0000000e0d0d723e */ /* 0x000fe200000010ff */
[----:B------:R-:W-:Y:S01]  /*ccc0*/  BSSY B0, `(.L_x_69) ;  /* 0x000001d000007945 */ /* 0x000fe20003800000 */
[----:B------:R-:W-:-:S02]  /*ccd0*/  F2FP.BF16.F32.PACK_AB R15, R15, R16 ;  /* 0x000000100f0f723e */ /* 0x000fc400000010ff */
[----:B------:R-:W-:Y:S02]  /*cce0*/  F2FP.BF16.F32.PACK_AB R17, R19, R20 ;  /* 0x000000141311723e */ /* 0x000fe400000010ff */
[----:B------:R-:W-:Y:S02]  /*ccf0*/  F2FP.BF16.F32.PACK_AB R12, R105, R104 ;  /* 0x00000068690c723e */ /* 0x000fe400000010ff */
[----:B------:R-:W-:Y:S02]  /*cd00*/  F2FP.BF16.F32.PACK_AB R14, R109, R108 ;  /* 0x0000006c6d0e723e */ /* 0x000fe400000010ff */
[----:B------:R-:W-:Y:S02]  /*cd10*/  F2FP.BF16.F32.PACK_AB R16, R113, R112 ;  /* 0x000000707110723e */ /* 0x000fe400000010ff */
[----:B------:R-:W-:Y:S02]  /*cd20*/  F2FP.BF16.F32.PACK_AB R18, R117, R116 ;  /* 0x000000747512723e */ /* 0x000fe400000010ff */
[----:B------:R-:W-:Y:S01]  /*cd30*/  F2FP.BF16.F32.PACK_AB R19, R21, R22 ;  /* 0x000000161513723e */ /* 0x000fe200000010ff */
[----:B------:R1:W-:Y:S04]  /*cd40*/  STSM.16.M88.4 [R3], R4 ;  /* 0x0000000403007844 */ /* 0x0003e80000000200 */
[----:B------:R1:W-:Y:S01]  /*cd50*/  STSM.16.M88.4 [R0], R8 ;  /* 0x0000000800007844 */ /* 0x0003e20000000200 */
[----:B------:R-:W-:Y:S01]  /*cd60*/  @!PT LDS RZ, [RZ] ;  /* 0x00000000fffff984 */ /* 0x000fe20000000800 */
[----:B------:R-:W-:Y:S01]  /*cd70*/  @!PT LDS RZ, [RZ] ;  /* 0x00000000fffff984 */ /* 0x000fe20000000800 */
[----:B------:R-:W-:Y:S01]  /*cd80*/  @!PT LDS RZ, [RZ] ;  /* 0x00000000fffff984 */ /* 0x000fe20000000800 */
[----:B------:R-:W-:Y:S01]  /*cd90*/  @!PT LDS RZ, [RZ] ;  /* 0x00000000fffff984 */ /* 0x000fe20000000800 */
[----:B------:R2:W-:Y:S06]  /*cda0*/  MEMBAR.ALL.CTA ;  /* 0x0000000000007992 */ /* 0x0005ec0000008000 */
[----:B--2---:R-:W2:Y:S02]  /*cdb0*/  FENCE.VIEW.ASYNC.S ;  /* 0x00000000000073c6 */ /* 0x004ea40000000000 */
[----:B--2---:R-:W-:Y:S06]  /*cdc0*/  BAR.SYNC.DEFER_BLOCKING 0x1, 0x80 ;  /* 0x0042000000007b1d */ /* 0x004fec0000010000 */
[----:B------:R-:W-:Y:S05]  /*cdd0*/  @P1 BRA `(.L_x_70) ;  /* 0x00000000002c1947 */ /* 0x000fea0003800000 */
[----:B------:R-:W-:Y:S01]  /*cde0*/  ULDC.64 UR4, c[0x0][0x198] ;  /* 0x0000660000047ab9 */ /* 0x000fe20000000a00 */
[----:B------:R-:W-:Y:S01]  /*cdf0*/  R2UR UR8, R2 ;  /* 0x00000000020872ca */ /* 0x000fe200000e0000 */
[----:B------:R-:W-:Y:S01]  /*ce00*/  UIADD3 UR4, UP0, UR4, 0x670, URZ ;  /* 0x0000067004047890 */ /* 0x000fe2000ff1e03f */
[----:B------:R-:W-:Y:S01]  /*ce10*/  UMOV UR9, URZ ;  /* 0x0000003f00097c82 */ /* 0x000fe20008000000 */
[----:B------:R-:W-:Y:S02]  /*ce20*/  UMOV UR10, UR43 ;  /* 0x0000002b000a7c82 */ /* 0x000fe40008000000 */
[----:B------:R-:W-:Y:S01]  /*ce30*/  UIADD3.X UR5, URZ, UR5, URZ, UP0, !UPT ;  /* 0x000000053f057290 */ /* 0x000fe200087fe43f */
[----:B------:R-:W-:Y:S01]  /*ce40*/  UMOV UR11, UR36 ;  /* 0x00000024000b7c82 */ /* 0x000fe20008000000 */
[----:B------:R-:W-:-:S07]  /*ce50*/  UMOV UR12, UR37 ;  /* 0x00000025000c7c82 */ /* 0x000fce0008000000 */
[----:B------:R2:W-:Y:S01]  /*ce60*/  UTMASTG.4D [UR8], [UR4] ;  /* 0x00000008040073b5 */ /* 0x0005e20008018000 */
[----:B------:R0:W-:Y:S01]  /*ce70*/  UTMACMDFLUSH ;  /* 0x00000000000079b7 */ /* 0x0001e20000000000 */
[----:B--2---:R-:W-:-:S04]  /*ce80*/  DEPBAR.LE SB0, 0x1 ;  /* 0x000080400000791a */ /* 0x004fc80000000000 */
.L_x_70:
[----:B------:R-:W-:Y:S05]  /*ce90*/  BSYNC B0 ;  /* 0x0000000000007941 */ /* 0x000fea0003800000 */
.L_x_69:
[----:B------:R-:W-:Y:S01]  /*cea0*/  BAR.SYNC.DEFER_BLOCKING 0x1, 0x80 ;  /* 0x0042000000007b1d */ /* 0x000fe20000010000 */
[----:B------:R-:W-:Y:S02]  /*ceb0*/  F2FP.BF16.F32.PACK_AB R120, R121, R120 ;  /* 0x000000787978723e */ /* 0x000fe400000010ff */
[----:B------:R-:W-:Y:S02]  /*cec0*/  F2FP.BF16.F32.PACK_AB R128, R129, R128 ;  /* 0x000000808180723e */ /* 0x000fe400000010ff */
[----:B------:R-:W-:Y:S01]  /*ced0*/  F2FP.BF16.F32.PACK_AB R121, R24, R25 ;  /* 0x000000191879723e */ /* 0x000fe200000010ff */
[----:B------:R-:W-:Y:S01]  /*cee0*/  BSSY B0, `(.L_x_71) ;  /* 0x000001c000007945 */ /* 0x000fe20003800000 */
[----:B------:R-:W-:Y:S02]  /*cef0*/  F2FP.BF16.F32.PACK_AB R122, R125, R124 ;  /* 0x0000007c7d7a723e */ /* 0x000fe400000010ff */
[----:B------:R-:W-:Y:S02]  /*cf00*/  F2FP.BF16.F32.PACK_AB R123, R26, R27 ;  /* 0x0000001b1a7b723e */ /* 0x000fe400000010ff */
[----:B------:R-:W-:-:S02]  /*cf10*/  F2FP.BF16.F32.PACK_AB R129, R28, R29 ;  /* 0x0000001d1c81723e */ /* 0x000fc400000010ff */
[----:B------:R-:W-:Y:S02]  /*cf20*/  F2FP.BF16.F32.PACK_AB R130, R133, R132 ;  /* 0x000000848582723e */ /* 0x000fe400000010ff */
[----:B------:R-:W-:Y:S01]  /*cf30*/  F2FP.BF16.F32.PACK_AB R131, R30, R31 ;  /* 0x0000001f1e83723e */ /* 0x000fe200000010ff */
[----:B------:R2:W-:Y:S04]  /*cf40*/  STSM.16.M88.4 [R3+0x1000], R12 ;  /* 0x0010000c03007844 */ /* 0x0005e80000000200 */
[----:B------:R2:W-:Y:S01]  /*cf50*/  STSM.16.M88.4 [R0+0x1000], R16 ;  /* 0x0010001000007844 */ /* 0x0005e20000000200 */
[----:B------:R-:W-:Y:S01]  /*cf60*/  @!PT LDS RZ, [RZ] ;  /* 0x00000000fffff984 */ /* 0x000fe20000000800 */
[----:B------:R-:W-:Y:S01]  /*cf70*/  @!PT LDS RZ, [RZ] ;  /* 0x00000000fffff984 */ /* 0x000fe20000000800 */
[----:B------:R-:W-:Y:S01]  /*cf80*/  @!PT LDS RZ, [RZ] ;  /* 0x00000000fffff984 */ /* 0x000fe20000000800 */
[----:B------:R-:W-:Y:S01]  /*cf90*/  @!PT LDS RZ, [RZ] ;  /* 0x00000000fffff984 */ /* 0x000fe20000000800 */
[----:B------:R3:W-:Y:S06]  /*cfa0*/  MEMBAR.ALL.CTA ;  /* 0x0000000000007992 */ /* 0x0007ec0000008000 */
[----:B---3--:R-:W3:Y:S02]  /*cfb0*/  FENCE.VIEW.ASYNC.S ;  /* 0x00000000000073c6 */ /* 0x008ee40000000000 */
[----:B---3--:R-:W-:Y:S06]  /*cfc0*/  BAR.SYNC.DEFER_BLOCKING 0x1, 0x80 ;  /* 0x0042000000007b1d */ /* 0x008fec0000010000 */
[----:B------:R-:W-:Y:S05]  /*cfd0*/  @P1 BRA `(.L_x_72) ;  /* 0x0000000000301947 */ /* 0x000fea0003800000 */
[----:B------:R-:W-:Y:S01]  /*cfe0*/  R2UR UR8, R2 ;  /* 0x00000000020872ca */ /* 0x000fe200000e0000 */
[----:B------:R-:W-:Y:S01]  /*cff0*/  ULDC.64 UR4, c[0x0][0x198] ;  /* 0x0000660000047ab9 */ /* 0x000fe20000000a00 */
[----:B------:R-:W-:Y:S01]  /*d000*/  UMOV UR9, 0x20 ;  /* 0x0000002000097882 */ /* 0x000fe20000000000 */
[----:B------:R-:W-:Y:S01]  /*d010*/  UIADD3 UR4, UP0, UR4, 0x670, URZ ;  /* 0x0000067004047890 */ /* 0x000fe2000ff1e03f */
[----:B------:R-:W-:Y:S01]  /*d020*/  UMOV UR10, UR43 ;  /* 0x0000002b000a7c82 */ /* 0x000fe20008000000 */
[----:B------:R-:W-:Y:S02]  /*d030*/  UMOV UR11, UR36 ;  /* 0x00000024000b7c82 */ /* 0x000fe40008000000 */
[----:B------:R-:W-:Y:S01]  /*d040*/  UIADD3.X UR5, URZ, UR5, URZ, UP0, !UPT ;  /* 0x000000053f057290 */ /* 0x000fe200087fe43f */
[----:B------:R-:W-:-:S05]  /*d050*/  UMOV UR12, UR37 ;  /* 0x00000025000c7c82 */ /* 0x000fca0008000000 */
[----:B------:R-:W-:-:S09]  /*d060*/  UIADD3 UR8, UR8, 0x1000, URZ ;  /* 0x0000100008087890 */ /* 0x000fd2000fffe03f */
[----:B------:R3:W-:Y:S01]  /*d070*/  UTMASTG.4D [UR8], [UR4] ;  /* 0x00000008040073b5 */ /* 0x0007e20008018000 */
[----:B------:R0:W-:Y:S01]  /*d080*/  UTMACMDFLUSH ;  /* 0x00000000000079b7 */ /* 0x0001e20000000000 */
[----:B---3--:R-:W-:-:S04]  /*d090*/  DEPBAR.LE SB0, 0x1 ;  /* 0x000080400000791a */ /* 0x008fc80000000000 */
.L_x_72:
[----:B------:R-:W-:Y:S05]  /*d0a0*/  BSYNC B0 ;  /* 0x0000000000007941 */ /* 0x000fea0003800000 */
.L_x_71:
        /* <DEDUP_REMOVED lines=17> */
[----:B----4-:R-:W4:Y:S02]  /*d1c0*/  FENCE.VIEW.ASYNC.S ;  /* 0x00000000000073c6 */ /* 0x010f240000000000 */
[----:B----4-:R-:W-:Y:S06]  /*d1d0*/  BAR.SYNC.DEFER_BLOCKING 0x1, 0x80 ;  /* 0x0042000000007b1d */ /* 0x010fec0000010000 */
[----:B------:R-:W-:Y:S05]  /*d1e0*/  @P1 BRA `(.L_x_74) ;  /* 0x00000000002c1947 */ /* 0x000fea0003800000 */
[----:B------:R-:W-:Y:S01]  /*d1f0*/  ULDC.64 UR4, c[0x0][0x198] ;  /* 0x0000660000047ab9 */ /* 0x000fe20000000a00 */
[----:B------:R-:W-:Y:S01]  /*d200*/  R2UR UR8, R2 ;  /* 0x00000000020872ca */ /* 0x000fe200000e0000 */
[----:B------:R-:W-:Y:S01]  /*d210*/  UIADD3 UR4, UP0, UR4, 0x670, URZ ;  /* 0x0000067004047890 */ /* 0x000fe2000ff1e03f */
[----:B------:R-:W-:Y:S01]  /*d220*/  UMOV UR9, 0x40 ;  /* 0x0000004000097882 */ /* 0x000fe20000000000 */
[----:B------:R-:W-:Y:S02]  /*d230*/  UMOV UR10, UR43 ;  /* 0x0000002b000a7c82 */ /* 0x000fe40008000000 */
[----:B------:R-:W-:Y:S01]  /*d240*/  UIADD3.X UR5, URZ, UR5, URZ, UP0, !UPT ;  /* 0x000000053f057290 */ /* 0x000fe200087fe43f */
[----:B------:R-:W-:Y:S01]  /*d250*/  UMOV UR11, UR36 ;  /* 0x00000024000b7c82 */ /* 0x000fe20008000000 */
[----:B------:R-:W-:-:S07]  /*d260*/  UMOV UR12, UR37 ;  /* 0x00000025000c7c82 */ /* 0x000fce0008000000 */
[----:B------:R4:W-:Y:S01]  /*d270*/  UTMASTG.4D [UR8], [UR4] ;  /* 0x00000008040073b5 */ /* 0x0009e20008018000 */
[----:B------:R0:W-:Y:S01]  /*d280*/  UTMACMDFLUSH ;  /* 0x00000000000079b7 */ /* 0x0001e20000000000 */
[----:B----4-:R-:W-:-:S04]  /*d290*/  DEPBAR.LE SB0, 0x1 ;  /* 0x000080400000791a */ /* 0x010fc80000000000 */
.L_x_74:
[----:B------:R-:W-:Y:S05]  /*d2a0*/  BSYNC B0 ;  /* 0x0000000000007941 */ /* 0x000fea0003800000 */
.L_x_73:
[----:B------:R-:W-:Y:S06]  /*d2b0*/  BAR.SYNC.DEFER_BLOCKING 0x1, 0x80 ;  /* 0x0042000000007b1d */ /* 0x000fec0000010000 */
[----:B------:R-:W-:Y:S01]  /*d2c0*/  BSSY B0, `(.L_x_75) ;  /* 0x0000016000007945 */ /* 0x000fe20003800000 */
[----:B------:R4:W-:Y:S04]  /*d2d0*/  STSM.16.M88.4 [R3+0x1000], R136 ;  /* 0x0010008803007844 */ /* 0x0009e80000000200 */
[----:B------:R4:W-:Y:S01]  /*d2e0*/  STSM.16.M88.4 [R23], R144 ;  /* 0x0000009017007844 */ /* 0x0009e20000000200 */
[----:B------:R-:W-:Y:S01]  /*d2f0*/  @!PT LDS RZ, [RZ] ;  /* 0x00000000fffff984 */ /* 0x000fe20000000800 */
[----:B------:R-:W-:Y:S01]  /*d300*/  @!PT LDS RZ, [RZ] ;  /* 0x00000000fffff984 */ /* 0x000fe20000000800 */
[----:B------:R-:W-:Y:S01]  /*d310*/  @!PT LDS RZ, [RZ] ;  /* 0x00000000fffff984 */ /* 0x000fe20000000800 */
[----:B------:R-:W-:Y:S01]  /*d320*/  @!PT LDS RZ, [RZ] ;  /* 0x00000000fffff984 */ /* 0x000fe20000000800 */
[----:B------:R5:W-:Y:S06]  /*d330*/  MEMBAR.ALL.CTA ;  /* 0x0000000000007992 */ /* 0x000bec0000008000 */
[----:B-----5:R-:W5:Y:S02]  /*d340*/  FENCE.VIEW.ASYNC.S ;  /* 0x00000000000073c6 */ /* 0x020f640000000000 */
[----:B-----5:R-:W-:Y:S06]  /*d350*/  BAR.SYNC.DEFER_BLOCKING 0x1, 0x80 ;  /* 0x0042000000007b1d */ /* 0x020fec0000010000 */
        /* <DEDUP_REMOVED lines=10> */
[----:B------:R1:W-:Y:S02]  /*d400*/  UTMASTG.4D [UR8], [UR4] ;  /* 0x00000008040073b5 */ /* 0x0003e40008018000 */
[----:B-1----:R0:W-:Y:S02]  /*d410*/  UTMACMDFLUSH ;  /* 0x00000000000079b7 */ /* 0x0021e40000000000 */
.L_x_76:
[----:B------:R-:W-:Y:S05]  /*d420*/  BSYNC B0 ;  /* 0x0000000000007941 */ /* 0x000fea0003800000 */
.L_x_75:
[----:B------:R-:W-:-:S04]  /*d430*/  DEPBAR.LE SB0, 0x0 ;  /* 0x000080000000791a */ /* 0x000fc80000000000 */
[----:B------:R-:W-:Y:S05]  /*d440*/  EXIT ;  /* 0x000000000000794d */ /* 0x000fea0003800000 */
        .weak           $__internal_0_$__cuda_sm20_rcp_rn_f32_slowpath
        .type           $__internal_0_$__cuda_sm20_rcp_rn_f32_slowpath,@function
        .size           $__internal_0_$__cuda_sm20_rcp_rn_f32_slowpath,(.L_x_82 - $__internal_0_$__cuda_sm20_rcp_rn_f32_slowpath)
$__internal_0_$__cuda_sm20_rcp_rn_f32_slowpath:
[----:B------:R-:W-:Y:S01]  /*d450*/  IMAD.SHL.U32 R0, R3, 0x2, RZ ;  /* 0x0000000203007824 */ /* 0x000fe200078e00ff */
[----:B------:R-:W-:Y:S04]  /*d460*/  BSSY B2, `(.L_x_77) ;  /* 0x0000030000027945 */ /* 0x000fe80003800000 */
[----:B------:R-:W-:-:S04]  /*d470*/  SHF.R.U32.HI R13, RZ, 0x18, R0 ;  /* 0x00000018ff0d7819 */ /* 0x000fc80000011600 */
[----:B------:R-:W-:-:S13]  /*d480*/  ISETP.NE.U32.AND P0, PT, R13, RZ, PT ;  /* 0x000000ff0d00720c */ /* 0x000fda0003f05070 */
[----:B------:R-:W-:Y:S05]  /*d490*/  @P0 BRA `(.L_x_78) ;  /* 0x0000000000280947 */ /* 0x000fea0003800000 */
[----:B------:R-:W-:-:S04]  /*d4a0*/  SHF.L.U32 R0, R3, 0x1, RZ ;  /* 0x0000000103007819 */ /* 0x000fc800000006ff */
[----:B------:R-:W-:-:S13]  /*d4b0*/  ISETP.NE.AND P0, PT, R0, RZ, PT ;  /* 0x000000ff0000720c */ /* 0x000fda0003f05270 */
[----:B------:R-:W-:Y:S01]  /*d4c0*/  @P0 FFMA R7, R3, 1.84467440737095516160e+19, RZ ;  /* 0x5f80000003070823 */ /* 0x000fe200000000ff */
[----:B------:R-:W-:Y:S08]  /*d4d0*/  @!P0 MUFU.RCP R6, R3 ;  /* 0x0000000300068308 */ /* 0x000ff00000001000 */
[----:B------:R-:W1:Y:S02]  /*d4e0*/  @P0 MUFU.RCP R0, R7 ;  /* 0x0000000700000308 */ /* 0x000e640000001000 */
[----:B-1----:R-:W-:-:S04]  /*d4f0*/  @P0 FFMA R10, R7, R0, -1 ;  /* 0xbf800000070a0423 */ /* 0x002fc80000000000 */
[----:B------:R-:W-:-:S04]  /*d500*/  @P0 FADD.FTZ R11, -R10, -RZ ;  /* 0x800000ff0a0b0221 */ /* 0x000fc80000010100 */
[----:B------:R-:W-:-:S04]  /*d510*/  @P0 FFMA R0, R0, R11, R0 ;  /* 0x0000000b00000223 */ /* 0x000fc80000000000 */
[----:B------:R-:W-:Y:S01]  /*d520*/  @P0 FFMA R6, R0, 1.84467440737095516160e+19, RZ ;  /* 0x5f80000000060823 */ /* 0x000fe200000000ff */
[----:B------:R-:W-:Y:S06]  /*d530*/  BRA `(.L_x_79) ;  /* 0x0000000000887947 */ /* 0x000fec0003800000 */
.L_x_78:
[----:B------:R-:W-:-:S04]  /*d540*/  IADD3 R18, R13, -0xfd, RZ ;  /* 0xffffff030d127810 */ /* 0x000fc80007ffe0ff */
[----:B------:R-:W-:-:S13]  /*d550*/  ISETP.GT.U32.AND P0, PT, R18, 0x1, PT ;  /* 0x000000011200780c */ /* 0x000fda0003f04070 */
[----:B------:R-:W-:Y:S05]  /*d560*/  @P0 BRA `(.L_x_80) ;  /* 0x0000000000780947 */ /* 0x000fea0003800000 */
[----:B------:R-:W-:Y:S01]  /*d570*/  LOP3.LUT R0, R3, 0x7fffff, RZ, 0xc0, !PT ;  /* 0x007fffff03007812 */ /* 0x000fe200078ec0ff */
[----:B------:R-:W-:-:S03]  /*d580*/  IMAD.MOV.U32 R11, RZ, RZ, 0x3 ;  /* 0x00000003ff0b7424 */ /* 0x000fc600078e00ff */
[----:B------:R-:W-:Y:S02]  /*d590*/  LOP3.LUT R0, R0, 0x3f800000, RZ, 0xfc, !PT ;  /* 0x3f80000000007812 */ /* 0x000fe400078efcff */
[----:B------:R-:W-:Y:S02]  /*d5a0*/  SHF.L.U32 R11, R11, R18, RZ ;  /* 0x000000120b0b7219 */ /* 0x000fe400000006ff */
[----:B------:R-:W1:Y:S02]  /*d5b0*/  MUFU.RCP R7, R0 ;  /* 0x0000000000077308 */ /* 0x000e640000001000 */
[----:B-1----:R-:W-:-:S04]  /*d5c0*/  FFMA R6, R0, R7, -1 ;  /* 0xbf80000000067423 */ /* 0x002fc80000000007 */
[----:B------:R-:W-:-:S04]  /*d5d0*/  FADD.FTZ R6, -R6, -RZ ;  /* 0x800000ff06067221 */ /* 0x000fc80000010100 */
[CCC-:B------:R-:W-:Y:S01]  /*d5e0*/  FFMA.RM R10, R7.reuse, R6.reuse, R7.reuse ;  /* 0x00000006070a7223 */ /* 0x1c0fe20000004007 */
[----:B------:R-:W-:-:S04]  /*d5f0*/  FFMA.RP R7, R7, R6, R7 ;  /* 0x0000000607077223 */ /* 0x000fc80000008007 */
[C---:B------:R-:W-:Y:S02]  /*d600*/  LOP3.LUT R6, R10.reuse, 0x7fffff, RZ, 0xc0, !PT ;  /* 0x007fffff0a067812 */ /* 0x040fe400078ec0ff */
[----:B------:R-:W-:Y:S02]  /*d610*/  FSETP.NEU.FTZ.AND P0, PT, R10, R7, PT ;  /* 0x000000070a00720b */ /* 0x000fe40003f1d000 */
[----:B------:R-:W-:Y:S02]  /*d620*/  LOP3.LUT R6, R6, 0x800000, RZ, 0xfc, !PT ;  /* 0x0080000006067812 */ /* 0x000fe400078efcff */
[----:B------:R-:W-:Y:S02]  /*d630*/  SEL R7, RZ, 0xffffffff, !P0 ;  /* 0xffffffffff077807 */ /* 0x000fe40004000000 */
[----:B------:R-:W-:Y:S02]  /*d640*/  LOP3.LUT R11, R11, R6, RZ, 0xc0, !PT ;  /* 0x000000060b0b7212 */ /* 0x000fe400078ec0ff */
[----:B------:R-:W-:-:S02]  /*d650*/  IADD3 R7, -R7, RZ, RZ ;  /* 0x000000ff07077210 */ /* 0x000fc40007ffe1ff */
[-C--:B------:R-:W-:Y:S02]  /*d660*/  SHF.R.U32.HI R11, RZ, R18.reuse, R11 ;  /* 0x00000012ff0b7219 */ /* 0x080fe4000001160b */
[--C-:B------:R-:W-:Y:S01]  /*d670*/  LOP3.LUT P1, RZ, R7, R18, R6.reuse, 0xf8, !PT ;  /* 0x0000001207ff7212 */ /* 0x100fe2000782f806 */
[----:B------:R-:W-:Y:S01]  /*d680*/  VIADD R7, R13, 0xffffff04 ;  /* 0xffffff040d077836 */ /* 0x000fe20000000000 */
[C---:B------:R-:W-:Y:S02]  /*d690*/  LOP3.LUT P0, RZ, R11.reuse, 0x1, RZ, 0xc0, !PT ;  /* 0x000000010bff7812 */ /* 0x040fe4000780c0ff */
[----:B------:R-:W-:Y:S02]  /*d6a0*/  LOP3.LUT P2, RZ, R11, 0x2, RZ, 0xc0, !PT ;  /* 0x000000020bff7812 */ /* 0x000fe4000784c0ff */
[----:B------:R-:W-:Y:S02]  /*d6b0*/  SHF.R.U32.HI R6, RZ, R7, R6 ;  /* 0x00000007ff067219 */ /* 0x000fe40000011606 */
[----:B------:R-:W-:-:S02]  /*d6c0*/  PLOP3.LUT P0, PT, P0, P1, P2, 0xe0, 0x0 ;  /* 0x000000000000781c */ /* 0x000fc40000703c20 */
[----:B------:R-:W-:Y:S02]  /*d6d0*/  LOP3.LUT P1, RZ, R3, 0x7fffff, RZ, 0xc0, !PT ;  /* 0x007fffff03ff7812 */ /* 0x000fe4000782c0ff */
[----:B------:R-:W-:-:S04]  /*d6e0*/  SEL R0, RZ, 0x1, !P0 ;  /* 0x00000001ff007807 */ /* 0x000fc80004000000 */
[----:B------:R-:W-:-:S04]  /*d6f0*/  IADD3 R0, -R0, RZ, RZ ;  /* 0x000000ff00007210 */ /* 0x000fc80007ffe1ff */
[----:B------:R-:W-:-:S13]  /*d700*/  ISETP.GE.AND P0, PT, R0, RZ, PT ;  /* 0x000000ff0000720c */ /* 0x000fda0003f06270 */
[----:B------:R-:W-:-:S04]  /*d710*/  @!P0 IADD3 R6, R6, 0x1, RZ ;  /* 0x0000000106068810 */ /* 0x000fc80007ffe0ff */
[----:B------:R-:W-:-:S04]  /*d720*/  @!P1 SHF.L.U32 R6, R6, 0x1, RZ ;  /* 0x0000000106069819 */ /* 0x000fc800000006ff */
[----:B------:R-:W-:Y:S01]  /*d730*/  LOP3.LUT R6, R6, 0x80000000, R3, 0xf8, !PT ;  /* 0x8000000006067812 */ /* 0x000fe200078ef803 */
[----:B------:R-:W-:Y:S06]  /*d740*/  BRA `(.L_x_79) ;  /* 0x0000000000047947 */ /* 0x000fec0003800000 */
.L_x_80:
[----:B------:R1:W2:Y:S02]  /*d750*/  MUFU.RCP R6, R3 ;  /* 0x0000000300067308 */ /* 0x0002a40000001000 */
.L_x_79:
[----:B------:R-:W-:Y:S05]  /*d760*/  BSYNC B2 ;  /* 0x0000000000027941 */ /* 0x000fea0003800000 */
.L_x_77:
[----:B--2---:R-:W-:Y:S01]  /*d770*/  IMAD.MOV.U32 R0, RZ, RZ, R6 ;  /* 0x000000ffff007224 */ /* 0x004fe200078e0006 */
[----:B------:R-:W-:Y:S02]  /*d780*/  MOV R6, R12 ;  /* 0x0000000c00067202 */ /* 0x000fe40000000f00 */
[----:B------:R-:W-:-:S04]  /*d790*/  MOV R7, 0x0 ;  /* 0x0000000000077802 */ /* 0x000fc80000000f00 */
[----:B-1----:R-:W-:Y:S05]  /*d7a0*/  RET.REL.NODEC R6 `(_ZN7cutlass13device_kernelINS_4fmha6kernel13FmhaKernelTmaINS1_10collective15FmhaMainloopTmaINS_10bfloat16_tEfN4cute5tupleIJNS7_1CILi64EEENS9_ILi128EEESB_EEENS4_12CausalFusionEJEEENS4_15FmhaFwdEpilogueIS6_fSC_EEJEEEEEvNT_6ParamsE) ;  /* 0xffffff2806147950 */ /* 0x002fea0003c3ffff */
.L_x_81:
[----:B------:R-:W-:-:S00]  /*d7b0*/  BRA `(.L_x_81) ;  /* 0xfffffffc00fc7947 */ /* 0x000fc0000383ffff */
[----:B------:R-:W-:-:S00]  /*d7c0*/  NOP ;  /* 0x0000000000007918 */ /* 0x000fc00000000000 */
        /* <DEDUP_REMOVED lines=11> */
.L_x_82:


//--------------------- .nv.global.init           --------------------------
	.section	.nv.global.init,"aw",@progbits
.nv.global.init:
	.type		$str$23,@object
	.size		$str$23,($str$24 - $str$23)
$str$23:
        /*0000*/ 	.byte	0x28, 0x61, 0x64, 0x64, 0x72, 0x65, 0x73, 0x73, 0x20, 0x26, 0x20, 0x6d, 0x61, 0x73, 0x6b, 0x29
        /*0010*/ 	.byte	0x20, 0x3d, 0x3d, 0x20, 0x30, 0x00
	.type		$str$24,@object
	.size		$str$24,(__unnamed_1 - $str$24)
$str$24:
        /*0016*/ 	.byte	0x2f, 0x74, 0x6d, 0x70, 0x2f, 0x63, 0x75, 0x74, 0x6c, 0x61, 0x73, 0x73, 0x5f, 0x73, 0x77, 0x65
        /*0026*/ 	.byte	0x65, 0x70, 0x5f, 0x73, 0x72, 0x63, 0x2f, 0x69, 0x6e, 0x63, 0x6c, 0x75, 0x64, 0x65, 0x2f, 0x63
        /*0036*/ 	.byte	0x75, 0x74, 0x65, 0x2f, 0x70, 0x6f, 0x69, 0x6e, 0x74, 0x65, 0x72, 0x5f, 0x66, 0x6c, 0x61, 0x67
        /*0046*/ 	.byte	0x67, 0x65, 0x64, 0x2e, 0x68, 0x70, 0x70, 0x00
	.type		__unnamed_1,@object
	.size		__unnamed_1,(__unnamed_2 - __unnamed_1)
__unnamed_1:
        /*004e*/ 	.byte	0x61, 0x75, 0x74, 0x6f, 0x20, 0x63, 0x75, 0x74, 0x65, 0x3a, 0x3a, 0x61, 0x73, 0x5f, 0x70, 0x6f
        /* <DEDUP_REMOVED lines=27> */
        /*020e*/ 	.byte	0x32, 0x30, 0x34, 0x38, 0x3e, 0x3e, 0x3e, 0x3e, 0x3e, 0x5d, 0x00
	.type		__unnamed_2,@object
	.size		__unnamed_2,(.L_1 - __unnamed_2)
__unnamed_2:
        /* <DEDUP_REMOVED lines=29> */
.L_1:


//--------------------- .nv.shared._ZN7cutlass13device_kernelINS_4fmha6kernel13FmhaKernelTmaINS1_10collective15FmhaMainloopTmaINS_10bfloat16_tEfN4cute5tupleIJNS7_1CILi64EEENS9_ILi128EEESB_EEENS4_12CausalFusionEJEEENS4_15FmhaFwdEpilogueIS6_fSC_EEJEEEEEvNT_6ParamsE --------------------------
	.section	.nv.shared._ZN7cutlass13device_kernelINS_4fmha6kernel13FmhaKernelTmaINS1_10collective15FmhaMainloopTmaINS_10bfloat16_tEfN4cute5tupleIJNS7_1CILi64EEENS9_ILi128EEESB_EEENS4_12CausalFusionEJEEENS4_15FmhaFwdEpilogueIS6_fSC_EEJEEEEEvNT_6ParamsE,"aw",@nobits
	.sectionflags	@""
	.align	16
	.zero		1024


//--------------------- .nv.shared.reserved.0     --------------------------
	.section	.nv.shared.reserved.0,"aw",@nobits
	.weak		__nv_reservedSMEM_offset_0_alias
	.size		__nv_reservedSMEM_offset_0_alias, 0, 0
	.other		__nv_reservedSMEM_offset_0_alias,@"STO_CUDA_RESERVED_SHARED STV_DEFAULT"
__nv_reservedSMEM_offset_0_alias:
	.zero		0


//--------------------- .nv.global                --------------------------
	.section	.nv.global,"aw",@nobits
.nv.global:
	.type		_ZN39_INTERNAL_c6f5f460_4_k_cu_7e699776_29344cute1_E,@object
	.size		_ZN39_INTERNAL_c6f5f460_4_k_cu_7e699776_29344cute1_E,(_ZN39_INTERNAL_c6f5f460_4_k_cu_7e699776_29344cuda3std3__45__cpo6cbeginE - _ZN39_INTERNAL_c6f5f460_4_k_cu_7e699776_29344cute1_E)
_ZN39_INTERNAL_c6f5f460_4_k_cu_7e699776_29344cute1_E:
	.zero		1
	.type		_ZN39_INTERNAL_c6f5f460_4_k_cu_7e699776_29344cuda3std3__45__cpo6cbeginE,@object
	.size		_ZN39_INTERNAL_c6f5f460_4_k_cu_7e699776_29344cuda3std3__45__cpo6cbeginE,(_ZN39_INTERNAL_c6f5f460_4_k_cu_7e699776_29344cuda3std3__48in_placeE - _ZN39_INTERNAL_c6f5f460_4_k_cu_7e699776_29344cuda3std3__45__cpo6cbeginE)
_ZN39_INTERNAL_c6f5f460_4_k_cu_7e699776_29344cuda3std3__45__cpo6cbeginE:
	.zero		1
	.type		_ZN39_INTERNAL_c6f5f460_4_k_cu_7e699776_29344cuda3std3__48in_placeE,@object
	.size		_ZN39_INTERNAL_c6f5f460_4_k_cu_7e699776_29344cuda3std3__48in_placeE,(_ZN39_INTERNAL_c6f5f460_4_k_cu_7e699776_29344cuda3std6ranges3__45__cpo9iter_moveE - _ZN39_INTERNAL_c6f5f460_4_k_cu_7e699776_29344cuda3std3__48in_placeE)
_ZN39_INTERNAL_c6f5f460_4_k_cu_7e699776_29344cuda3std3__48in_placeE:
	.zero		1
	.type		_ZN39_INTERNAL_c6f5f460_4_k_cu_7e699776_29344cuda3std6ranges3__45__cpo9iter_moveE,@object
	.size		_ZN39_INTERNAL_c6f5f460_4_k_cu_7e699776_29344cuda3std6ranges3__45__cpo9iter_moveE,(_ZN39_INTERNAL_c6f5f460_4_k_cu_7e699776_29344cuda3std3__45__cpo5beginE - _ZN39_INTERNAL_c6f5f460_4_k_cu_7e699776_29344cuda3std6ranges3__45__cpo9iter_moveE)
_ZN39_INTERNAL_c6f5f460_4_k_cu_7e699776_29344cuda3std6ranges3__45__cpo9iter_moveE:
	.zero		1
	.type		_ZN39_INTERNAL_c6f5f460_4_k_cu_7e699776_29344cuda3std3__45__cpo5beginE,@object
	.size		_ZN39_INTERNAL_c6f5f460_4_k_cu_7e699776_29344cuda3std3__45__cpo5beginE,(_ZN39_INTERNAL_c6f5f460_4_k_cu_7e699776_29344cuda3std3__441_GLOBAL__N__c6f5f460_4_k_cu_7e699776_29346ignoreE - _ZN39_INTERNAL_c6f5f460_4_k_cu_7e699776_29344cuda3std3__45__cpo5beginE)
_ZN39_INTERNAL_c6f5f460_4_k_cu_7e699776_29344cuda3std3__45__cpo5beginE:
	.zero		1
	.type		_ZN39_INTERNAL_c6f5f460_4_k_cu_7e699776_29344cuda3std3__441_GLOBAL__N__c6f5f460_4_k_cu_7e699776_29346ignoreE,@object
	.size		_ZN39_INTERNAL_c6f5f460_4_k_cu_7e699776_29344cuda3std3__441_GLOBAL__N__c6f5f460_4_k_cu_7e699776_29346ignoreE,(_ZN39_INTERNAL_c6f5f460_4_k_cu_7e699776_29344cute7productE - _ZN39_INTERNAL_c6f5f460_4_k_cu_7e699776_29344cuda3std3__441_GLOBAL__N__c6f5f460_4_k_cu_7e699776_29346ignoreE)
_ZN39_INTERNAL_c6f5f460_4_k_cu_7e699776_29344cuda3std3__441_GLOBAL__N__c6f5f460_4_k_cu_7e699776_29346ignoreE:
	.zero		1
	.type		_ZN39_INTERNAL_c6f5f460_4_k_cu_7e699776_29344cute7productE,@object
	.size		_ZN39_INTERNAL_c6f5f460_4_k_cu_7e699776_29344cute7productE,(_ZN39_INTERNAL_c6f5f460_4_k_cu_7e699776_29344cuda3std3__45__cpo3endE - _ZN39_INTERNAL_c6f5f460_4_k_cu_7e699776_29344cute7productE)
_ZN39_INTERNAL_c6f5f460_4_k_cu_7e699776_29344cute7productE:
	.zero		1
	.type		_ZN39_INTERNAL_c6f5f460_4_k_cu_7e699776_29344cuda3std3__45__cpo3endE,@object
	.size		_ZN39_INTERNAL_c6f5f460_4_k_cu_7e699776_29344cuda3std3__45__cpo3endE,(_ZN39_INTERNAL_c6f5f460_4_k_cu_7e699776_29344cuda3std3__419piecewise_constructE - _ZN39_INTERNAL_c6f5f460_4_k_cu_7e699776_29344cuda3std3__45__cpo3endE)
_ZN39_INTERNAL_c6f5f460_4_k_cu_7e699776_29344cuda3std3__45__cpo3endE:
	.zero		1
	.type		_ZN39_INTERNAL_c6f5f460_4_k_cu_7e699776_29344cuda3std3__419piecewise_constructE,@object
	.size		_ZN39_INTERNAL_c6f5f460_4_k_cu_7e699776_29344cuda3std3__419piecewise_constructE,(_ZN39_INTERNAL_c6f5f460_4_k_cu_7e699776_29344cuda3std3__45__cpo4cendE - _ZN39_INTERNAL_c6f5f460_4_k_cu_7e699776_29344cuda3std3__419piecewise_constructE)
_ZN39_INTERNAL_c6f5f460_4_k_cu_7e699776_29344cuda3std3__419piecewise_constructE:
	.zero		1
	.type		_ZN39_INTERNAL_c6f5f460_4_k_cu_7e699776_29344cuda3std3__45__cpo4cendE,@object
	.size		_ZN39_INTERNAL_c6f5f460_4_k_cu_7e699776_29344cuda3std3__45__cpo4cendE,(_ZN39_INTERNAL_c6f5f460_4_k_cu_7e699776_29344cuda3std6ranges3__45__cpo4swapE - _ZN39_INTERNAL_c6f5f460_4_k_cu_7e699776_29344cuda3std3__45__cpo4cendE)
_ZN39_INTERNAL_c6f5f460_4_k_cu_7e699776_29344cuda3std3__45__cpo4cendE:
	.zero		1
	.type		_ZN39_INTERNAL_c6f5f460_4_k_cu_7e699776_29344cuda3std6ranges3__45__cpo4swapE,@object
	.size		_ZN39_INTERNAL_c6f5f460_4_k_cu_7e699776_29344cuda3std6ranges3__45__cpo4swapE,(.L_9 - _ZN39_INTERNAL_c6f5f460_4_k_cu_7e699776_29344cuda3std6ranges3__45__cpo4swapE)
_ZN39_INTERNAL_c6f5f460_4_k_cu_7e699776_29344cuda3std6ranges3__45__cpo4swapE:
	.zero		1
.L_9:


//--------------------- .nv.constant0._ZN7cutlass13device_kernelINS_4fmha6kernel13FmhaKernelTmaINS1_10collective15FmhaMainloopTmaINS_10bfloat16_tEfN4cute5tupleIJNS7_1CILi64EEENS9_ILi128EEESB_EEENS4_12CausalFusionEJEEENS4_15FmhaFwdEpilogueIS6_fSC_EEJEEEEEvNT_6ParamsE --------------------------
	.section	.nv.constant0._ZN7cutlass13device_kernelINS_4fmha6kernel13FmhaKernelTmaINS1_10collective15FmhaMainloopTmaINS_10bfloat16_tEfN4cute5tupleIJNS7_1CILi64EEENS9_ILi128EEESB_EEENS4_12CausalFusionEJEEENS4_15FmhaFwdEpilogueIS6_fSC_EEJEEEEEvNT_6ParamsE,"a",@progbits
	.sectionflags	@""
	.align	4
.nv.constant0._ZN7cutlass13device_kernelINS_4fmha6kernel13FmhaKernelTmaINS1_10collective15FmhaMainloopTmaINS_10bfloat16_tEfN4cute5tupleIJNS7_1CILi64EEENS9_ILi128EEESB_EEENS4_12CausalFusionEJEEENS4_15FmhaFwdEpilogueIS6_fSC_EEJEEEEEvNT_6ParamsE:
	.zero		2688


//--------------------- SYMBOLS --------------------------

	.type		.nv.reservedSmem.offset0,@object
	.size		.nv.reservedSmem.offset0,0x4
	.type		__assertfail,@function
